	.target	sm_90a

	.elftype	@"ET_EXEC"


//--------------------- .note.nv.tkinfo           --------------------------
	.section	.note.nv.tkinfo,"",@"SHT_NOTE"
	.sectionflags	@"SHF_NOTE_NV_TKINFO"
	.tkinfo
        /*0018*/ 	.word	0x00000002
        /*0030*/ 	.string	""
        /*0030*/ 	.string	"ptxas"
        /*0030*/ 	.string	"Cuda compilation tools, release 13.0, V13.0.88"
        /*0030*/ 	.string	"Build cuda_13.0.r13.0/compiler.36424714_0"
        /*0030*/ 	.string	"-arch sm_90a -m 64 "



//--------------------- .note.nv.cuinfo           --------------------------
	.section	.note.nv.cuinfo,"",@"SHT_NOTE"
	.sectionflags	@"SHF_NOTE_NV_CUINFO"
        /*0018*/ 	.short	0x0002
        /*001a*/ 	.short	0x005a
        /*001c*/ 	.short	0x0082
	.zero		2


//--------------------- .nv.info                  --------------------------
	.section	.nv.info,"",@"SHT_CUDA_INFO"
	.align	4


	//----- nvinfo : EIATTR_REGCOUNT
	.align		4
        /*0000*/ 	.byte	0x04, 0x2f
        /*0002*/ 	.short	(.L_12 - .L_11)
	.align		4
.L_11:
        /*0004*/ 	.word	index@(_ZN7cutlass13device_kernelINS_4conv6kernel13ConvUniversalINS1_16ConvProblemShapeILNS1_8OperatorE0ELi2EEENS1_10collective14CollectiveConvINS1_46MainloopSm90TmaGmmaWarpSpecializedImplicitGemmILS5_0ELi5ELi2EN4cute5tupleIJNSA_1CILi1EEESD_SD_EEENS1_36KernelImplicitTmaWarpSpecializedSm90ELi1EEENSB_IJNSC_ILi256EEENSC_ILi64EEENSB_IJNSC_ILi32EEEEEEEEENS_10tfloat32_tESM_NSA_8TiledMMAINSA_8MMA_AtomIJNSA_4SM904GMMA29MMA_64x64x8_F32TF32TF32_SS_TNILNSQ_7ScaleInE1ELSS_1EEEEEENSA_6LayoutISE_NSB_IJNSC_ILi0EEESW_SW_EEEEENSB_IJNSA_10UnderscoreESZ_SZ_EEEEENS7_6detail26Sm90ImplicitGemmTileTraitsINSA_20SM90_TMA_LOAD_IM2COLENSA_14ComposedLayoutINSA_7SwizzleILi3ELi4ELi3EEENSA_18smem_ptr_flag_bitsILi32EEENSV_INSB_IJNSB_IJNSC_ILi8EEESJ_EEENSB_IJSJ_SD_EEENSB_IJSD_NSC_ILi5EEEEEEEEENSB_IJNSB_IJSJ_SH_EEENSB_IJSD_SW_EEENSB_IJSW_NSC_ILi8192EEEEEEEEEEEEEvEENS13_INSA_13SM90_TMA_LOADENS15_IS17_S19_NSV_INSB_IJNSB_IJS1A_S1A_EEES1C_S1E_EEENSB_IJS1G_S1H_NSB_IJSW_NSC_ILi2048EEEEEEEEEEEEEvEEEENS_8epilogue10collective6detail29Sm90TmaWarpSpecializedAdapterINS1Z_15DefaultEpilogueISM_NSB_IJNSB_IJlllEEESD_SW_EEES24_NS1Y_6thread17LinearCombinationISM_Li1EffLNS25_9ScaleType4KindE0ELNS_15FloatRoundStyleE2ESM_EENS_4gemm15EpilogueDefaultEEEEEvvEEEEvNT_6ParamsE)
        /*0008*/ 	.word	0x0000009a


	//----- nvinfo : EIATTR_FRAME_SIZE
	.align		4
.L_12:
        /*000c*/ 	.byte	0x04, 0x11
        /*000e*/ 	.short	(.L_14 - .L_13)
	.align		4
.L_13:
        /*0010*/ 	.word	index@(_ZN7cutlass13device_kernelINS_4conv6kernel13ConvUniversalINS1_16ConvProblemShapeILNS1_8OperatorE0ELi2EEENS1_10collective14CollectiveConvINS1_46MainloopSm90TmaGmmaWarpSpecializedImplicitGemmILS5_0ELi5ELi2EN4cute5tupleIJNSA_1CILi1EEESD_SD_EEENS1_36KernelImplicitTmaWarpSpecializedSm90ELi1EEENSB_IJNSC_ILi256EEENSC_ILi64EEENSB_IJNSC_ILi32EEEEEEEEENS_10tfloat32_tESM_NSA_8TiledMMAINSA_8MMA_AtomIJNSA_4SM904GMMA29MMA_64x64x8_F32TF32TF32_SS_TNILNSQ_7ScaleInE1ELSS_1EEEEEENSA_6LayoutISE_NSB_IJNSC_ILi0EEESW_SW_EEEEENSB_IJNSA_10UnderscoreESZ_SZ_EEEEENS7_6detail26Sm90ImplicitGemmTileTraitsINSA_20SM90_TMA_LOAD_IM2COLENSA_14ComposedLayoutINSA_7SwizzleILi3ELi4ELi3EEENSA_18smem_ptr_flag_bitsILi32EEENSV_INSB_IJNSB_IJNSC_ILi8EEESJ_EEENSB_IJSJ_SD_EEENSB_IJSD_NSC_ILi5EEEEEEEEENSB_IJNSB_IJSJ_SH_EEENSB_IJSD_SW_EEENSB_IJSW_NSC_ILi8192EEEEEEEEEEEEEvEENS13_INSA_13SM90_TMA_LOADENS15_IS17_S19_NSV_INSB_IJNSB_IJS1A_S1A_EEES1C_S1E_EEENSB_IJS1G_S1H_NSB_IJSW_NSC_ILi2048EEEEEEEEEEEEEvEEEENS_8epilogue10collective6detail29Sm90TmaWarpSpecializedAdapterINS1Z_15DefaultEpilogueISM_NSB_IJNSB_IJlllEEESD_SW_EEES24_NS1Y_6thread17LinearCombinationISM_Li1EffLNS25_9ScaleType4KindE0ELNS_15FloatRoundStyleE2ESM_EENS_4gemm15EpilogueDefaultEEEEEvvEEEEvNT_6ParamsE)
        /*0014*/ 	.word	0x00000000


	//----- nvinfo : EIATTR_MIN_STACK_SIZE
	.align		4
.L_14:
        /*0018*/ 	.byte	0x04, 0x12
        /*001a*/ 	.short	(.L_16 - .L_15)
	.align		4
.L_15:
        /*001c*/ 	.word	index@(_ZN7cutlass13device_kernelINS_4conv6kernel13ConvUniversalINS1_16ConvProblemShapeILNS1_8OperatorE0ELi2EEENS1_10collective14CollectiveConvINS1_46MainloopSm90TmaGmmaWarpSpecializedImplicitGemmILS5_0ELi5ELi2EN4cute5tupleIJNSA_1CILi1EEESD_SD_EEENS1_36KernelImplicitTmaWarpSpecializedSm90ELi1EEENSB_IJNSC_ILi256EEENSC_ILi64EEENSB_IJNSC_ILi32EEEEEEEEENS_10tfloat32_tESM_NSA_8TiledMMAINSA_8MMA_AtomIJNSA_4SM904GMMA29MMA_64x64x8_F32TF32TF32_SS_TNILNSQ_7ScaleInE1ELSS_1EEEEEENSA_6LayoutISE_NSB_IJNSC_ILi0EEESW_SW_EEEEENSB_IJNSA_10UnderscoreESZ_SZ_EEEEENS7_6detail26Sm90ImplicitGemmTileTraitsINSA_20SM90_TMA_LOAD_IM2COLENSA_14ComposedLayoutINSA_7SwizzleILi3ELi4ELi3EEENSA_18smem_ptr_flag_bitsILi32EEENSV_INSB_IJNSB_IJNSC_ILi8EEESJ_EEENSB_IJSJ_SD_EEENSB_IJSD_NSC_ILi5EEEEEEEEENSB_IJNSB_IJSJ_SH_EEENSB_IJSD_SW_EEENSB_IJSW_NSC_ILi8192EEEEEEEEEEEEEvEENS13_INSA_13SM90_TMA_LOADENS15_IS17_S19_NSV_INSB_IJNSB_IJS1A_S1A_EEES1C_S1E_EEENSB_IJS1G_S1H_NSB_IJSW_NSC_ILi2048EEEEEEEEEEEEEvEEEENS_8epilogue10collective6detail29Sm90TmaWarpSpecializedAdapterINS1Z_15DefaultEpilogueISM_NSB_IJNSB_IJlllEEESD_SW_EEES24_NS1Y_6thread17LinearCombinationISM_Li1EffLNS25_9ScaleType4KindE0ELNS_15FloatRoundStyleE2ESM_EENS_4gemm15EpilogueDefaultEEEEEvvEEEEvNT_6ParamsE)
        /*0020*/ 	.word	0x00000000
.L_16:


//--------------------- .nv.compat                --------------------------
	.section	.nv.compat,"",@"SHT_CUDA_COMPAT_INFO"
	.align	4
        /*0000*/ 	.byte	0x02, 0x09, 0x01, 0x00, 0x02, 0x02, 0x04, 0x00, 0x02, 0x05, 0x05, 0x00, 0x03, 0x07, 0x01, 0x01
        /*0010*/ 	.byte	0x02, 0x03, 0x01, 0x00, 0x02, 0x06, 0x01, 0x00, 0x04, 0x0b, 0x08, 0x00, 0x00, 0x00, 0x00, 0x00
        /*0020*/ 	.byte	0x00, 0x00, 0x00, 0x00


//--------------------- .nv.info._ZN7cutlass13device_kernelINS_4conv6kernel13ConvUniversalINS1_16ConvProblemShapeILNS1_8OperatorE0ELi2EEENS1_10collective14CollectiveConvINS1_46MainloopSm90TmaGmmaWarpSpecializedImplicitGemmILS5_0ELi5ELi2EN4cute5tupleIJNSA_1CILi1EEESD_SD_EEENS1_36KernelImplicitTmaWarpSpecializedSm90ELi1EEENSB_IJNSC_ILi256EEENSC_ILi64EEENSB_IJNSC_ILi32EEEEEEEEENS_10tfloat32_tESM_NSA_8TiledMMAINSA_8MMA_AtomIJNSA_4SM904GMMA29MMA_64x64x8_F32TF32TF32_SS_TNILNSQ_7ScaleInE1ELSS_1EEEEEENSA_6LayoutISE_NSB_IJNSC_ILi0EEESW_SW_EEEEENSB_IJNSA_10UnderscoreESZ_SZ_EEEEENS7_6detail26Sm90ImplicitGemmTileTraitsINSA_20SM90_TMA_LOAD_IM2COLENSA_14ComposedLayoutINSA_7SwizzleILi3ELi4ELi3EEENSA_18smem_ptr_flag_bitsILi32EEENSV_INSB_IJNSB_IJNSC_ILi8EEESJ_EEENSB_IJSJ_SD_EEENSB_IJSD_NSC_ILi5EEEEEEEEENSB_IJNSB_IJSJ_SH_EEENSB_IJSD_SW_EEENSB_IJSW_NSC_ILi8192EEEEEEEEEEEEEvEENS13_INSA_13SM90_TMA_LOADENS15_IS17_S19_NSV_INSB_IJNSB_IJS1A_S1A_EEES1C_S1E_EEENSB_IJS1G_S1H_NSB_IJSW_NSC_ILi2048EEEEEEEEEEEEEvEEEENS_8epilogue10collective6detail29Sm90TmaWarpSpecializedAdapterINS1Z_15DefaultEpilogueISM_NSB_IJNSB_IJlllEEESD_SW_EEES24_NS1Y_6thread17LinearCombinationISM_Li1EffLNS25_9ScaleType4KindE0ELNS_15FloatRoundStyleE2ESM_EENS_4gemm15EpilogueDefaultEEEEEvvEEEEvNT_6ParamsE --------------------------
	.section	.nv.info._ZN7cutlass13device_kernelINS_4conv6kernel13ConvUniversalINS1_16ConvProblemShapeILNS1_8OperatorE0ELi2EEENS1_10collective14CollectiveConvINS1_46MainloopSm90TmaGmmaWarpSpecializedImplicitGemmILS5_0ELi5ELi2EN4cute5tupleIJNSA_1CILi1EEESD_SD_EEENS1_36KernelImplicitTmaWarpSpecializedSm90ELi1EEENSB_IJNSC_ILi256EEENSC_ILi64EEENSB_IJNSC_ILi32EEEEEEEEENS_10tfloat32_tESM_NSA_8TiledMMAINSA_8MMA_AtomIJNSA_4SM904GMMA29MMA_64x64x8_F32TF32TF32_SS_TNILNSQ_7ScaleInE1ELSS_1EEEEEENSA_6LayoutISE_NSB_IJNSC_ILi0EEESW_SW_EEEEENSB_IJNSA_10UnderscoreESZ_SZ_EEEEENS7_6detail26Sm90ImplicitGemmTileTraitsINSA_20SM90_TMA_LOAD_IM2COLENSA_14ComposedLayoutINSA_7SwizzleILi3ELi4ELi3EEENSA_18smem_ptr_flag_bitsILi32EEENSV_INSB_IJNSB_IJNSC_ILi8EEESJ_EEENSB_IJSJ_SD_EEENSB_IJSD_NSC_ILi5EEEEEEEEENSB_IJNSB_IJSJ_SH_EEENSB_IJSD_SW_EEENSB_IJSW_NSC_ILi8192EEEEEEEEEEEEEvEENS13_INSA_13SM90_TMA_LOADENS15_IS17_S19_NSV_INSB_IJNSB_IJS1A_S1A_EEES1C_S1E_EEENSB_IJS1G_S1H_NSB_IJSW_NSC_ILi2048EEEEEEEEEEEEEvEEEENS_8epilogue10collective6detail29Sm90TmaWarpSpecializedAdapterINS1Z_15DefaultEpilogueISM_NSB_IJNSB_IJlllEEESD_SW_EEES24_NS1Y_6thread17LinearCombinationISM_Li1EffLNS25_9ScaleType4KindE0ELNS_15FloatRoundStyleE2ESM_EENS_4gemm15EpilogueDefaultEEEEEvvEEEEvNT_6ParamsE,"",@"SHT_CUDA_INFO"
	.sectionflags	@""
	.align	4


	//----- nvinfo : EIATTR_CUDA_API_VERSION
	.align		4
        /*0000*/ 	.byte	0x04, 0x37
        /*0002*/ 	.short	(.L_18 - .L_17)
.L_17:
        /*0004*/ 	.word	0x00000082


	//----- nvinfo : EIATTR_KPARAM_INFO
	.align		4
.L_18:
        /*0008*/ 	.byte	0x04, 0x17
        /*000a*/ 	.short	(.L_20 - .L_19)
.L_19:
        /*000c*/ 	.word	0x00000000
        /*0010*/ 	.short	0x0000
        /*0012*/ 	.short	0x0070
        /*0014*/ 	.byte	0x00, 0xf0, 0x01, 0x0e


	//----- nvinfo : EIATTR_SPARSE_MMA_MASK
	.align		4
.L_20:
        /*0018*/ 	.byte	0x03, 0x50
        /*001a*/ 	.short	0x0000


	//----- nvinfo : EIATTR_MAXREG_COUNT
	.align		4
        /*001c*/ 	.byte	0x03, 0x1b
        /*001e*/ 	.short	0x00ff


	//----- nvinfo : EIATTR_NUM_BARRIERS
	.align		4
        /*0020*/ 	.byte	0x02, 0x4c
        /*0022*/ 	.byte	0x01
	.zero		1


	//----- nvinfo : EIATTR_MERCURY_ISA_VERSION
	.align		4
        /*0024*/ 	.byte	0x03, 0x5f
        /*0026*/ 	.short	0x0101


	//----- nvinfo : EIATTR_COOP_GROUP_MASK_REGIDS
	.align		4
        /*0028*/ 	.byte	0x04, 0x29
        /*002a*/ 	.short	(.L_22 - .L_21)


	//   ....[0]....
.L_21:
        /*002c*/ 	.word	0xffffffff


	//   ....[1]....
        /*0030*/ 	.word	0xffffffff


	//   ....[2]....
        /*0034*/ 	.word	0xffffffff


	//----- nvinfo : EIATTR_COOP_GROUP_INSTR_OFFSETS
	.align		4
.L_22:
        /*0038*/ 	.byte	0x04, 0x28
        /*003a*/ 	.short	(.L_24 - .L_23)


	//   ....[0]....
.L_23:
        /*003c*/ 	.word	0x00000060


	//   ....[1]....
        /*0040*/ 	.word	0x00000070


	//   ....[2]....
        /*0044*/ 	.word	0x00000130


	//----- nvinfo : EIATTR_MBARRIER_INSTR_OFFSETS
	.align		4
.L_24:
        /*0048*/ 	.byte	0x04, 0x39
        /*004a*/ 	.short	(.L_26 - .L_25)


	//   ....[0]....
.L_25:
        /*004c*/ 	.word	0x00000250
        /*0050*/ 	.word	0x000000ff
        /*0054*/ 	.word	0x00032000
        /*0058*/ 	.short	0x0100
        /*005a*/ 	.byte	0x08
	.zero		1


	//   ....[1]....
        /*005c*/ 	.word	0x00000260
        /*0060*/ 	.word	0x000000ff
        /*0064*/ 	.word	0x00032028
        /*0068*/ 	.short	0x0100
        /*006a*/ 	.byte	0x08
	.zero		1


	//   ....[2]....
        /*006c*/ 	.word	0x00000270
        /*0070*/ 	.word	0x000000ff
        /*0074*/ 	.word	0x00032008
        /*0078*/ 	.short	0x0100
        /*007a*/ 	.byte	0x08
	.zero		1


	//   ....[3]....
        /*007c*/ 	.word	0x00000280
        /*0080*/ 	.word	0x000000ff
        /*0084*/ 	.word	0x00032030
        /*0088*/ 	.short	0x0100
        /*008a*/ 	.byte	0x08
	.zero		1


	//   ....[4]....
        /*008c*/ 	.word	0x00000290
        /*0090*/ 	.word	0x000000ff
        /*0094*/ 	.word	0x00032010
        /*0098*/ 	.short	0x0100
        /*009a*/ 	.byte	0x08
	.zero		1


	//   ....[5]....
        /*009c*/ 	.word	0x000002a0
        /*00a0*/ 	.word	0x000000ff
        /*00a4*/ 	.word	0x00032038
        /*00a8*/ 	.short	0x0100
        /*00aa*/ 	.byte	0x08
	.zero		1


	//   ....[6]....
        /*00ac*/ 	.word	0x000002b0
        /*00b0*/ 	.word	0x000000ff
        /*00b4*/ 	.word	0x00032018
        /*00b8*/ 	.short	0x0100
        /*00ba*/ 	.byte	0x08
	.zero		1


	//   ....[7]....
        /*00bc*/ 	.word	0x000002c0
        /*00c0*/ 	.word	0x000000ff
        /*00c4*/ 	.word	0x00032040
        /*00c8*/ 	.short	0x0100
        /*00ca*/ 	.byte	0x08
	.zero		1


	//   ....[8]....
        /*00cc*/ 	.word	0x000002d0
        /*00d0*/ 	.word	0x000000ff
        /*00d4*/ 	.word	0x00032020
        /*00d8*/ 	.short	0x0100
        /*00da*/ 	.byte	0x08
	.zero		1


	//   ....[9]....
        /*00dc*/ 	.word	0x000002e0
        /*00e0*/ 	.word	0x000000ff
        /*00e4*/ 	.word	0x00032048
        /*00e8*/ 	.short	0x0100
        /*00ea*/ 	.byte	0x08
	.zero		1


	//   ....[10]....
        /*00ec*/ 	.word	0x00000b80
        /*00f0*/ 	.word	0x00000004
        /*00f4*/ 	.word	0x00032000
        /*00f8*/ 	.short	0x010a
        /*00fa*/ 	.byte	0x3f
	.zero		1


	//   ....[11]....
        /*00fc*/ 	.word	0x00001220
        /*0100*/ 	.word	0x00000006
        /*0104*/ 	.word	0x00032000
        /*0108*/ 	.short	0x010a
        /*010a*/ 	.byte	0x3f
	.zero		1


	//   ....[12]....
        /*010c*/ 	.word	0x00001740
        /*0110*/ 	.word	0x000000ff
        /*0114*/ 	.word	0x00000000
        /*0118*/ 	.short	0x0101
        /*011a*/ 	.byte	0x09
	.zero		1


	//   ....[13]....
        /*011c*/ 	.word	0x00001930
        /*0120*/ 	.word	0x00000004
        /*0124*/ 	.word	0x00000000
        /*0128*/ 	.short	0x0101
        /*012a*/ 	.byte	0x3f
	.zero		1


	//   ....[14]....
        /*012c*/ 	.word	0x0000be50
        /*0130*/ 	.word	0x0000000c
        /*0134*/ 	.word	0x00032028
        /*0138*/ 	.short	0x010a
        /*013a*/ 	.byte	0x3f
	.zero		1


	//   ....[15]....
        /*013c*/ 	.word	0x0000c500
        /*0140*/ 	.word	0x00000004
        /*0144*/ 	.word	0x00000000
        /*0148*/ 	.short	0x010a
        /*014a*/ 	.byte	0x3f
	.zero		1


	//   ....[16]....
        /*014c*/ 	.word	0x0000c5b0
        /*0150*/ 	.word	0x00000000
        /*0154*/ 	.word	0x00000000
        /*0158*/ 	.short	0x010a
        /*015a*/ 	.byte	0x3f
	.zero		1


	//   ....[17]....
        /*015c*/ 	.word	0x0000c660
        /*0160*/ 	.word	0x00000000
        /*0164*/ 	.word	0x00000000
        /*0168*/ 	.short	0x010a
        /*016a*/ 	.byte	0x3f
	.zero		1


	//   ....[18]....
        /*016c*/ 	.word	0x0000c710
        /*0170*/ 	.word	0x00000000
        /*0174*/ 	.word	0x00000000
        /*0178*/ 	.short	0x010a
        /*017a*/ 	.byte	0x3f
	.zero		1


	//   ....[19]....
        /*017c*/ 	.word	0x0000c7c0
        /*0180*/ 	.word	0x00000002
        /*0184*/ 	.word	0x00000000
        /*0188*/ 	.short	0x010a
        /*018a*/ 	.byte	0x3f
	.zero		1


	//----- nvinfo : EIATTR_NUM_MBARRIERS
	.align		4
.L_26:
        /*018c*/ 	.byte	0x03, 0x38
        /*018e*/ 	.short	0x000a


	//----- nvinfo : EIATTR_EXIT_INSTR_OFFSETS
	.align		4
        /*0190*/ 	.byte	0x04, 0x1c
        /*0192*/ 	.short	(.L_28 - .L_27)


	//   ....[0]....
.L_27:
        /*0194*/ 	.word	0x000006b0


	//   ....[1]....
        /*0198*/ 	.word	0x00001a80


	//   ....[2]....
        /*019c*/ 	.word	0x000089c0


	//   ....[3]....
        /*01a0*/ 	.word	0x000089f0


	//   ....[4]....
        /*01a4*/ 	.word	0x0000bc00


	//   ....[5]....
        /*01a8*/ 	.word	0x0000bc30


	//   ....[6]....
        /*01ac*/ 	.word	0x0000bc50


	//   ....[7]....
        /*01b0*/ 	.word	0x0000c3f0


	//   ....[8]....
        /*01b4*/ 	.word	0x0000c7f0


	//----- nvinfo : EIATTR_MAX_THREADS
	.align		4
.L_28:
        /*01b8*/ 	.byte	0x04, 0x05
        /*01ba*/ 	.short	(.L_30 - .L_29)
.L_29:
        /*01bc*/ 	.word	0x00000100
        /*01c0*/ 	.word	0x00000001
        /*01c4*/ 	.word	0x00000001


	//----- nvinfo : EIATTR_CRS_STACK_SIZE
	.align		4
.L_30:
        /*01c8*/ 	.byte	0x04, 0x1e
        /*01ca*/ 	.short	(.L_32 - .L_31)
.L_31:
        /*01cc*/ 	.word	0x00000000


	//----- nvinfo : EIATTR_CBANK_PARAM_SIZE
	.align		4
.L_32:
        /*01d0*/ 	.byte	0x03, 0x19
        /*01d2*/ 	.short	0x03f0


	//----- nvinfo : EIATTR_PARAM_CBANK
	.align		4
        /*01d4*/ 	.byte	0x04, 0x0a
        /*01d6*/ 	.short	(.L_34 - .L_33)
	.align		4
.L_33:
        /*01d8*/ 	.word	index@(.nv.constant0._ZN7cutlass13device_kernelINS_4conv6kernel13ConvUniversalINS1_16ConvProblemShapeILNS1_8OperatorE0ELi2EEENS1_10collective14CollectiveConvINS1_46MainloopSm90TmaGmmaWarpSpecializedImplicitGemmILS5_0ELi5ELi2EN4cute5tupleIJNSA_1CILi1EEESD_SD_EEENS1_36KernelImplicitTmaWarpSpecializedSm90ELi1EEENSB_IJNSC_ILi256EEENSC_ILi64EEENSB_IJNSC_ILi32EEEEEEEEENS_10tfloat32_tESM_NSA_8TiledMMAINSA_8MMA_AtomIJNSA_4SM904GMMA29MMA_64x64x8_F32TF32TF32_SS_TNILNSQ_7ScaleInE1ELSS_1EEEEEENSA_6LayoutISE_NSB_IJNSC_ILi0EEESW_SW_EEEEENSB_IJNSA_10UnderscoreESZ_SZ_EEEEENS7_6detail26Sm90ImplicitGemmTileTraitsINSA_20SM90_TMA_LOAD_IM2COLENSA_14ComposedLayoutINSA_7SwizzleILi3ELi4ELi3EEENSA_18smem_ptr_flag_bitsILi32EEENSV_INSB_IJNSB_IJNSC_ILi8EEESJ_EEENSB_IJSJ_SD_EEENSB_IJSD_NSC_ILi5EEEEEEEEENSB_IJNSB_IJSJ_SH_EEENSB_IJSD_SW_EEENSB_IJSW_NSC_ILi8192EEEEEEEEEEEEEvEENS13_INSA_13SM90_TMA_LOADENS15_IS17_S19_NSV_INSB_IJNSB_IJS1A_S1A_EEES1C_S1E_EEENSB_IJS1G_S1H_NSB_IJSW_NSC_ILi2048EEEEEEEEEEEEEvEEEENS_8epilogue10collective6detail29Sm90TmaWarpSpecializedAdapterINS1Z_15DefaultEpilogueISM_NSB_IJNSB_IJlllEEESD_SW_EEES24_NS1Y_6thread17LinearCombinationISM_Li1EffLNS25_9ScaleType4KindE0ELNS_15FloatRoundStyleE2ESM_EENS_4gemm15EpilogueDefaultEEEEEvvEEEEvNT_6ParamsE)
        /*01dc*/ 	.short	0x0210
        /*01de*/ 	.short	0x03f0


	//----- nvinfo : EIATTR_SW_WAR
	.align		4
.L_34:
        /*01e0*/ 	.byte	0x04, 0x36
        /*01e2*/ 	.short	(.L_36 - .L_35)
.L_35:
        /*01e4*/ 	.word	0x00000008
.L_36:


//--------------------- .nv.callgraph             --------------------------
	.section	.nv.callgraph,"",@"SHT_CUDA_CALLGRAPH"
	.align	4
	.sectionentsize	8
	.align		4
        /*0000*/ 	.word	0x00000000
	.align		4
        /*0004*/ 	.word	0xffffffff
	.align		4
        /*0008*/ 	.word	0x00000000
	.align		4
        /*000c*/ 	.word	0xfffffffe
	.align		4
        /*0010*/ 	.word	0x00000000
	.align		4
        /*0014*/ 	.word	0xfffffffd
	.align		4
        /*0018*/ 	.word	0x00000000
	.align		4
        /*001c*/ 	.word	0xfffffffc


//--------------------- .nv.constant4             --------------------------
	.section	.nv.constant4,"a",@progbits
	.align	8
	.align		8
.nv.constant4:
        /*0000*/ 	.dword	_ZN39_INTERNAL_62a65dca_4_k_cu_9b1f9b80_26684cuda3std3__45__cpo5beginE
	.align		8
        /*0008*/ 	.dword	_ZN39_INTERNAL_62a65dca_4_k_cu_9b1f9b80_26684cuda3std3__45__cpo3endE
	.align		8
        /*0010*/ 	.dword	_ZN39_INTERNAL_62a65dca_4_k_cu_9b1f9b80_26684cuda3std3__45__cpo6cbeginE
	.align		8
        /*0018*/ 	.dword	_ZN39_INTERNAL_62a65dca_4_k_cu_9b1f9b80_26684cuda3std3__45__cpo4cendE
	.align		8
        /*0020*/ 	.dword	_ZN39_INTERNAL_62a65dca_4_k_cu_9b1f9b80_26684cuda3std3__441_GLOBAL__N__62a65dca_4_k_cu_9b1f9b80_26686ignoreE
	.align		8
        /*0028*/ 	.dword	_ZN39_INTERNAL_62a65dca_4_k_cu_9b1f9b80_26684cuda3std3__419piecewise_constructE
	.align		8
        /*0030*/ 	.dword	_ZN39_INTERNAL_62a65dca_4_k_cu_9b1f9b80_26684cuda3std3__48in_placeE
	.align		8
        /*0038*/ 	.dword	_ZN39_INTERNAL_62a65dca_4_k_cu_9b1f9b80_26684cuda3std6ranges3__45__cpo4swapE
	.align		8
        /*0040*/ 	.dword	_ZN39_INTERNAL_62a65dca_4_k_cu_9b1f9b80_26684cuda3std6ranges3__45__cpo9iter_moveE
	.align		8
        /*0048*/ 	.dword	_ZN39_INTERNAL_62a65dca_4_k_cu_9b1f9b80_26684cute7productE
	.align		8
        /*0050*/ 	.dword	_ZN39_INTERNAL_62a65dca_4_k_cu_9b1f9b80_26684cute1_E


//--------------------- .text._ZN7cutlass13device_kernelINS_4conv6kernel13ConvUniversalINS1_16ConvProblemShapeILNS1_8OperatorE0ELi2EEENS1_10collective14CollectiveConvINS1_46MainloopSm90TmaGmmaWarpSpecializedImplicitGemmILS5_0ELi5ELi2EN4cute5tupleIJNSA_1CILi1EEESD_SD_EEENS1_36KernelImplicitTmaWarpSpecializedSm90ELi1EEENSB_IJNSC_ILi256EEENSC_ILi64EEENSB_IJNSC_ILi32EEEEEEEEENS_10tfloat32_tESM_NSA_8TiledMMAINSA_8MMA_AtomIJNSA_4SM904GMMA29MMA_64x64x8_F32TF32TF32_SS_TNILNSQ_7ScaleInE1ELSS_1EEEEEENSA_6LayoutISE_NSB_IJNSC_ILi0EEESW_SW_EEEEENSB_IJNSA_10UnderscoreESZ_SZ_EEEEENS7_6detail26Sm90ImplicitGemmTileTraitsINSA_20SM90_TMA_LOAD_IM2COLENSA_14ComposedLayoutINSA_7SwizzleILi3ELi4ELi3EEENSA_18smem_ptr_flag_bitsILi32EEENSV_INSB_IJNSB_IJNSC_ILi8EEESJ_EEENSB_IJSJ_SD_EEENSB_IJSD_NSC_ILi5EEEEEEEEENSB_IJNSB_IJSJ_SH_EEENSB_IJSD_SW_EEENSB_IJSW_NSC_ILi8192EEEEEEEEEEEEEvEENS13_INSA_13SM90_TMA_LOADENS15_IS17_S19_NSV_INSB_IJNSB_IJS1A_S1A_EEES1C_S1E_EEENSB_IJS1G_S1H_NSB_IJSW_NSC_ILi2048EEEEEEEEEEEEEvEEEENS_8epilogue10collective6detail29Sm90TmaWarpSpecializedAdapterINS1Z_15DefaultEpilogueISM_NSB_IJNSB_IJlllEEESD_SW_EEES24_NS1Y_6thread17LinearCombinationISM_Li1EffLNS25_9ScaleType4KindE0ELNS_15FloatRoundStyleE2ESM_EENS_4gemm15EpilogueDefaultEEEEEvvEEEEvNT_6ParamsE --------------------------
	.section	.text._ZN7cutlass13device_kernelINS_4conv6kernel13ConvUniversalINS1_16ConvProblemShapeILNS1_8OperatorE0ELi2EEENS1_10collective14CollectiveConvINS1_46MainloopSm90TmaGmmaWarpSpecializedImplicitGemmILS5_0ELi5ELi2EN4cute5tupleIJNSA_1CILi1EEESD_SD_EEENS1_36KernelImplicitTmaWarpSpecializedSm90ELi1EEENSB_IJNSC_ILi256EEENSC_ILi64EEENSB_IJNSC_ILi32EEEEEEEEENS_10tfloat32_tESM_NSA_8TiledMMAINSA_8MMA_AtomIJNSA_4SM904GMMA29MMA_64x64x8_F32TF32TF32_SS_TNILNSQ_7ScaleInE1ELSS_1EEEEEENSA_6LayoutISE_NSB_IJNSC_ILi0EEESW_SW_EEEEENSB_IJNSA_10UnderscoreESZ_SZ_EEEEENS7_6detail26Sm90ImplicitGemmTileTraitsINSA_20SM90_TMA_LOAD_IM2COLENSA_14ComposedLayoutINSA_7SwizzleILi3ELi4ELi3EEENSA_18smem_ptr_flag_bitsILi32EEENSV_INSB_IJNSB_IJNSC_ILi8EEESJ_EEENSB_IJSJ_SD_EEENSB_IJSD_NSC_ILi5EEEEEEEEENSB_IJNSB_IJSJ_SH_EEENSB_IJSD_SW_EEENSB_IJSW_NSC_ILi8192EEEEEEEEEEEEEvEENS13_INSA_13SM90_TMA_LOADENS15_IS17_S19_NSV_INSB_IJNSB_IJS1A_S1A_EEES1C_S1E_EEENSB_IJS1G_S1H_NSB_IJSW_NSC_ILi2048EEEEEEEEEEEEEvEEEENS_8epilogue10collective6detail29Sm90TmaWarpSpecializedAdapterINS1Z_15DefaultEpilogueISM_NSB_IJNSB_IJlllEEESD_SW_EEES24_NS1Y_6thread17LinearCombinationISM_Li1EffLNS25_9ScaleType4KindE0ELNS_15FloatRoundStyleE2ESM_EENS_4gemm15EpilogueDefaultEEEEEvvEEEEvNT_6ParamsE,"ax",@progbits
	.align	128
.text._ZN7cutlass13device_kernelINS_4conv6kernel13ConvUniversalINS1_16ConvProblemShapeILNS1_8OperatorE0ELi2EEENS1_10collective14CollectiveConvINS1_46MainloopSm90TmaGmmaWarpSpecializedImplicitGemmILS5_0ELi5ELi2EN4cute5tupleIJNSA_1CILi1EEESD_SD_EEENS1_36KernelImplicitTmaWarpSpecializedSm90ELi1EEENSB_IJNSC_ILi256EEENSC_ILi64EEENSB_IJNSC_ILi32EEEEEEEEENS_10tfloat32_tESM_NSA_8TiledMMAINSA_8MMA_AtomIJNSA_4SM904GMMA29MMA_64x64x8_F32TF32TF32_SS_TNILNSQ_7ScaleInE1ELSS_1EEEEEENSA_6LayoutISE_NSB_IJNSC_ILi0EEESW_SW_EEEEENSB_IJNSA_10UnderscoreESZ_SZ_EEEEENS7_6detail26Sm90ImplicitGemmTileTraitsINSA_20SM90_TMA_LOAD_IM2COLENSA_14ComposedLayoutINSA_7SwizzleILi3ELi4ELi3EEENSA_18smem_ptr_flag_bitsILi32EEENSV_INSB_IJNSB_IJNSC_ILi8EEESJ_EEENSB_IJSJ_SD_EEENSB_IJSD_NSC_ILi5EEEEEEEEENSB_IJNSB_IJSJ_SH_EEENSB_IJSD_SW_EEENSB_IJSW_NSC_ILi8192EEEEEEEEEEEEEvEENS13_INSA_13SM90_TMA_LOADENS15_IS17_S19_NSV_INSB_IJNSB_IJS1A_S1A_EEES1C_S1E_EEENSB_IJS1G_S1H_NSB_IJSW_NSC_ILi2048EEEEEEEEEEEEEvEEEENS_8epilogue10collective6detail29Sm90TmaWarpSpecializedAdapterINS1Z_15DefaultEpilogueISM_NSB_IJNSB_IJlllEEESD_SW_EEES24_NS1Y_6thread17LinearCombinationISM_Li1EffLNS25_9ScaleType4KindE0ELNS_15FloatRoundStyleE2ESM_EENS_4gemm15EpilogueDefaultEEEEEvvEEEEvNT_6ParamsE:
        .type           _ZN7cutlass13device_kernelINS_4conv6kernel13ConvUniversalINS1_16ConvProblemShapeILNS1_8OperatorE0ELi2EEENS1_10collective14CollectiveConvINS1_46MainloopSm90TmaGmmaWarpSpecializedImplicitGemmILS5_0ELi5ELi2EN4cute5tupleIJNSA_1CILi1EEESD_SD_EEENS1_36KernelImplicitTmaWarpSpecializedSm90ELi1EEENSB_IJNSC_ILi256EEENSC_ILi64EEENSB_IJNSC_ILi32EEEEEEEEENS_10tfloat32_tESM_NSA_8TiledMMAINSA_8MMA_AtomIJNSA_4SM904GMMA29MMA_64x64x8_F32TF32TF32_SS_TNILNSQ_7ScaleInE1ELSS_1EEEEEENSA_6LayoutISE_NSB_IJNSC_ILi0EEESW_SW_EEEEENSB_IJNSA_10UnderscoreESZ_SZ_EEEEENS7_6detail26Sm90ImplicitGemmTileTraitsINSA_20SM90_TMA_LOAD_IM2COLENSA_14ComposedLayoutINSA_7SwizzleILi3ELi4ELi3EEENSA_18smem_ptr_flag_bitsILi32EEENSV_INSB_IJNSB_IJNSC_ILi8EEESJ_EEENSB_IJSJ_SD_EEENSB_IJSD_NSC_ILi5EEEEEEEEENSB_IJNSB_IJSJ_SH_EEENSB_IJSD_SW_EEENSB_IJSW_NSC_ILi8192EEEEEEEEEEEEEvEENS13_INSA_13SM90_TMA_LOADENS15_IS17_S19_NSV_INSB_IJNSB_IJS1A_S1A_EEES1C_S1E_EEENSB_IJS1G_S1H_NSB_IJSW_NSC_ILi2048EEEEEEEEEEEEEvEEEENS_8epilogue10collective6detail29Sm90TmaWarpSpecializedAdapterINS1Z_15DefaultEpilogueISM_NSB_IJNSB_IJlllEEESD_SW_EEES24_NS1Y_6thread17LinearCombinationISM_Li1EffLNS25_9ScaleType4KindE0ELNS_15FloatRoundStyleE2ESM_EENS_4gemm15EpilogueDefaultEEEEEvvEEEEvNT_6ParamsE,@function
        .size           _ZN7cutlass13device_kernelINS_4conv6kernel13ConvUniversalINS1_16ConvProblemShapeILNS1_8OperatorE0ELi2EEENS1_10collective14CollectiveConvINS1_46MainloopSm90TmaGmmaWarpSpecializedImplicitGemmILS5_0ELi5ELi2EN4cute5tupleIJNSA_1CILi1EEESD_SD_EEENS1_36KernelImplicitTmaWarpSpecializedSm90ELi1EEENSB_IJNSC_ILi256EEENSC_ILi64EEENSB_IJNSC_ILi32EEEEEEEEENS_10tfloat32_tESM_NSA_8TiledMMAINSA_8MMA_AtomIJNSA_4SM904GMMA29MMA_64x64x8_F32TF32TF32_SS_TNILNSQ_7ScaleInE1ELSS_1EEEEEENSA_6LayoutISE_NSB_IJNSC_ILi0EEESW_SW_EEEEENSB_IJNSA_10UnderscoreESZ_SZ_EEEEENS7_6detail26Sm90ImplicitGemmTileTraitsINSA_20SM90_TMA_LOAD_IM2COLENSA_14ComposedLayoutINSA_7SwizzleILi3ELi4ELi3EEENSA_18smem_ptr_flag_bitsILi32EEENSV_INSB_IJNSB_IJNSC_ILi8EEESJ_EEENSB_IJSJ_SD_EEENSB_IJSD_NSC_ILi5EEEEEEEEENSB_IJNSB_IJSJ_SH_EEENSB_IJSD_SW_EEENSB_IJSW_NSC_ILi8192EEEEEEEEEEEEEvEENS13_INSA_13SM90_TMA_LOADENS15_IS17_S19_NSV_INSB_IJNSB_IJS1A_S1A_EEES1C_S1E_EEENSB_IJS1G_S1H_NSB_IJSW_NSC_ILi2048EEEEEEEEEEEEEvEEEENS_8epilogue10collective6detail29Sm90TmaWarpSpecializedAdapterINS1Z_15DefaultEpilogueISM_NSB_IJNSB_IJlllEEESD_SW_EEES24_NS1Y_6thread17LinearCombinationISM_Li1EffLNS25_9ScaleType4KindE0ELNS_15FloatRoundStyleE2ESM_EENS_4gemm15EpilogueDefaultEEEEEvvEEEEvNT_6ParamsE,(.L_x_254 - _ZN7cutlass13device_kernelINS_4conv6kernel13ConvUniversalINS1_16ConvProblemShapeILNS1_8OperatorE0ELi2EEENS1_10collective14CollectiveConvINS1_46MainloopSm90TmaGmmaWarpSpecializedImplicitGemmILS5_0ELi5ELi2EN4cute5tupleIJNSA_1CILi1EEESD_SD_EEENS1_36KernelImplicitTmaWarpSpecializedSm90ELi1EEENSB_IJNSC_ILi256EEENSC_ILi64EEENSB_IJNSC_ILi32EEEEEEEEENS_10tfloat32_tESM_NSA_8TiledMMAINSA_8MMA_AtomIJNSA_4SM904GMMA29MMA_64x64x8_F32TF32TF32_SS_TNILNSQ_7ScaleInE1ELSS_1EEEEEENSA_6LayoutISE_NSB_IJNSC_ILi0EEESW_SW_EEEEENSB_IJNSA_10UnderscoreESZ_SZ_EEEEENS7_6detail26Sm90ImplicitGemmTileTraitsINSA_20SM90_TMA_LOAD_IM2COLENSA_14ComposedLayoutINSA_7SwizzleILi3ELi4ELi3EEENSA_18smem_ptr_flag_bitsILi32EEENSV_INSB_IJNSB_IJNSC_ILi8EEESJ_EEENSB_IJSJ_SD_EEENSB_IJSD_NSC_ILi5EEEEEEEEENSB_IJNSB_IJSJ_SH_EEENSB_IJSD_SW_EEENSB_IJSW_NSC_ILi8192EEEEEEEEEEEEEvEENS13_INSA_13SM90_TMA_LOADENS15_IS17_S19_NSV_INSB_IJNSB_IJS1A_S1A_EEES1C_S1E_EEENSB_IJS1G_S1H_NSB_IJSW_NSC_ILi2048EEEEEEEEEEEEEvEEEENS_8epilogue10collective6detail29Sm90TmaWarpSpecializedAdapterINS1Z_15DefaultEpilogueISM_NSB_IJNSB_IJlllEEESD_SW_EEES24_NS1Y_6thread17LinearCombinationISM_Li1EffLNS25_9ScaleType4KindE0ELNS_15FloatRoundStyleE2ESM_EENS_4gemm15EpilogueDefaultEEEEEvvEEEEvNT_6ParamsE)
        .other          _ZN7cutlass13device_kernelINS_4conv6kernel13ConvUniversalINS1_16ConvProblemShapeILNS1_8OperatorE0ELi2EEENS1_10collective14CollectiveConvINS1_46MainloopSm90TmaGmmaWarpSpecializedImplicitGemmILS5_0ELi5ELi2EN4cute5tupleIJNSA_1CILi1EEESD_SD_EEENS1_36KernelImplicitTmaWarpSpecializedSm90ELi1EEENSB_IJNSC_ILi256EEENSC_ILi64EEENSB_IJNSC_ILi32EEEEEEEEENS_10tfloat32_tESM_NSA_8TiledMMAINSA_8MMA_AtomIJNSA_4SM904GMMA29MMA_64x64x8_F32TF32TF32_SS_TNILNSQ_7ScaleInE1ELSS_1EEEEEENSA_6LayoutISE_NSB_IJNSC_ILi0EEESW_SW_EEEEENSB_IJNSA_10UnderscoreESZ_SZ_EEEEENS7_6detail26Sm90ImplicitGemmTileTraitsINSA_20SM90_TMA_LOAD_IM2COLENSA_14ComposedLayoutINSA_7SwizzleILi3ELi4ELi3EEENSA_18smem_ptr_flag_bitsILi32EEENSV_INSB_IJNSB_IJNSC_ILi8EEESJ_EEENSB_IJSJ_SD_EEENSB_IJSD_NSC_ILi5EEEEEEEEENSB_IJNSB_IJSJ_SH_EEENSB_IJSD_SW_EEENSB_IJSW_NSC_ILi8192EEEEEEEEEEEEEvEENS13_INSA_13SM90_TMA_LOADENS15_IS17_S19_NSV_INSB_IJNSB_IJS1A_S1A_EEES1C_S1E_EEENSB_IJS1G_S1H_NSB_IJSW_NSC_ILi2048EEEEEEEEEEEEEvEEEENS_8epilogue10collective6detail29Sm90TmaWarpSpecializedAdapterINS1Z_15DefaultEpilogueISM_NSB_IJNSB_IJlllEEESD_SW_EEES24_NS1Y_6thread17LinearCombinationISM_Li1EffLNS25_9ScaleType4KindE0ELNS_15FloatRoundStyleE2ESM_EENS_4gemm15EpilogueDefaultEEEEEvvEEEEvNT_6ParamsE,@"STO_CUDA_ENTRY STV_DEFAULT"
_ZN7cutlass13device_kernelINS_4conv6kernel13ConvUniversalINS1_16ConvProblemShapeILNS1_8OperatorE0ELi2EEENS1_10collective14CollectiveConvINS1_46MainloopSm90TmaGmmaWarpSpecializedImplicitGemmILS5_0ELi5ELi2EN4cute5tupleIJNSA_1CILi1EEESD_SD_EEENS1_36KernelImplicitTmaWarpSpecializedSm90ELi1EEENSB_IJNSC_ILi256EEENSC_ILi64EEENSB_IJNSC_ILi32EEEEEEEEENS_10tfloat32_tESM_NSA_8TiledMMAINSA_8MMA_AtomIJNSA_4SM904GMMA29MMA_64x64x8_F32TF32TF32_SS_TNILNSQ_7ScaleInE1ELSS_1EEEEEENSA_6LayoutISE_NSB_IJNSC_ILi0EEESW_SW_EEEEENSB_IJNSA_10UnderscoreESZ_SZ_EEEEENS7_6detail26Sm90ImplicitGemmTileTraitsINSA_20SM90_TMA_LOAD_IM2COLENSA_14ComposedLayoutINSA_7SwizzleILi3ELi4ELi3EEENSA_18smem_ptr_flag_bitsILi32EEENSV_INSB_IJNSB_IJNSC_ILi8EEESJ_EEENSB_IJSJ_SD_EEENSB_IJSD_NSC_ILi5EEEEEEEEENSB_IJNSB_IJSJ_SH_EEENSB_IJSD_SW_EEENSB_IJSW_NSC_ILi8192EEEEEEEEEEEEEvEENS13_INSA_13SM90_TMA_LOADENS15_IS17_S19_NSV_INSB_IJNSB_IJS1A_S1A_EEES1C_S1E_EEENSB_IJS1G_S1H_NSB_IJSW_NSC_ILi2048EEEEEEEEEEEEEvEEEENS_8epilogue10collective6detail29Sm90TmaWarpSpecializedAdapterINS1Z_15DefaultEpilogueISM_NSB_IJNSB_IJlllEEESD_SW_EEES24_NS1Y_6thread17LinearCombinationISM_Li1EffLNS25_9ScaleType4KindE0ELNS_15FloatRoundStyleE2ESM_EENS_4gemm15EpilogueDefaultEEEEEvvEEEEvNT_6ParamsE:
[----:B------:R-:W-:Y:S01]  /*0000*/  LDC R1, c[0x0][0x28] ;  /* 0x00000a00ff017b82 */ /* 0x000fe20000000800 */
[----:B------:R-:W0:Y:S01]  /*0010*/  S2R R6, SR_TID.X ;  /* 0x0000000000067919 */ /* 0x000e220000002100 */
[----:B------:R-:W-:Y:S01]  /*0020*/  ELECT P0, URZ, PT ;  /* 0x00000000003f782f */ /* 0x000fe20003800000 */
[----:B------:R-:W-:Y:S01]  /*0030*/  BSSY B0, `(.L_x_0) ;  /* 0x000000f000007945 */ /* 0x000fe20003800000 */
[--C-:B0-----:R-:W-:Y:S02]  /*0040*/  SHF.R.U32.HI R0, RZ, 0x5, R6.reuse ;  /* 0x00000005ff007819 */ /* 0x101fe40000011606 */
[----:B------:R-:W-:-:S03]  /*0050*/  SHF.R.U32.HI R3, RZ, 0x7, R6 ;  /* 0x00000007ff037819 */ /* 0x000fc60000011606 */
[----:B------:R-:W0:Y:S04]  /*0060*/  SHFL.IDX PT, R2, R0, RZ, 0x1f ;  /* 0x00001fff00027589 */ /* 0x000e2800000e0000 */
[----:B------:R1:W2:Y:S01]  /*0070*/  SHFL.IDX PT, R5, R3, RZ, 0x1f ;  /* 0x00001fff03057589 */ /* 0x0002a200000e0000 */
[----:B0-----:R-:W-:-:S13]  /*0080*/  ISETP.NE.OR P0, PT, R2, RZ, !P0 ;  /* 0x000000ff0200720c */ /* 0x001fda0004705670 */
[----:B-12---:R-:W-:Y:S05]  /*0090*/  @P0 BRA `(.L_x_1) ;  /* 0x0000000000200947 */ /* 0x006fea0003800000 */
[----:B------:R-:W-:Y:S02]  /*00a0*/  ULDC.64 UR4, c[0x0][0x198] ;  /* 0x0000660000047ab9 */ /* 0x000fe40000000a00 */
[----:B------:R-:W-:Y:S02]  /*00b0*/  UIADD3 UR6, UP0, UR4, 0xf0, URZ ;  /* 0x000000f004067890 */ /* 0x000fe4000ff1e03f */
[----:B------:R-:W-:Y:S02]  /*00c0*/  UIADD3 UR4, UP1, UR4, 0x1f0, URZ ;  /* 0x000001f004047890 */ /* 0x000fe4000ff3e03f */
[----:B------:R-:W-:Y:S02]  /*00d0*/  UIADD3.X UR7, URZ, UR5, URZ, UP0, !UPT ;  /* 0x000000053f077290 */ /* 0x000fe400087fe43f */
[----:B------:R-:W-:-:S07]  /*00e0*/  UIADD3.X UR5, URZ, UR5, URZ, UP1, !UPT ;  /* 0x000000053f057290 */ /* 0x000fce0008ffe43f */
[----:B------:R0:W-:Y:S02]  /*00f0*/  UTMACCTL.PF [UR6] ;  /* 0x00000000060079b9 */ /* 0x0001e40008040000 */
[----:B------:R0:W-:Y:S02]  /*0100*/  UTMACCTL.PF [UR4] ;  /* 0x00000000040079b9 */ /* 0x0001e40008040000 */
[----:B0-----:R-:W-:Y:S01]  /*0110*/  NOP ;  /* 0x0000000000007918 */ /* 0x001fe20000000000 */
.L_x_1:
[----:B------:R-:W-:Y:S05]  /*0120*/  BSYNC B0 ;  /* 0x0000000000007941 */ /* 0x000fea0003800000 */
.L_x_0:
[----:B------:R-:W0:Y:S01]  /*0130*/  SHFL.IDX PT, R0, R0, RZ, 0x1f ;  /* 0x00001fff00007589 */ /* 0x000e2200000e0000 */
[----:B------:R-:W-:-:S04]  /*0140*/  SHF.R.S32.HI R3, RZ, 0x1f, R2 ;  /* 0x0000001fff037819 */ /* 0x000fc80000011402 */
[----:B------:R-:W-:Y:S02]  /*0150*/  LEA.HI R3, R3, R2, RZ, 0x2 ;  /* 0x0000000203037211 */ /* 0x000fe400078f10ff */
[----:B0-----:R-:W-:-:S13]  /*0160*/  ISETP.NE.AND P0, PT, R0, RZ, PT ;  /* 0x000000ff0000720c */ /* 0x001fda0003f05270 */
[----:B------:R-:W-:Y:S05]  /*0170*/  @P0 BRA `(.L_x_2) ;  /* 0x0000000000600947 */ /* 0x000fea0003800000 */
[----:B------:R-:W0:Y:S01]  /*0180*/  S2UR UR8, SR_CgaCtaId ;  /* 0x00000000000879c3 */ /* 0x000e220000008800 */
[----:B------:R-:W-:Y:S01]  /*0190*/  UMOV UR4, 0x400 ;  /* 0x0000040000047882 */ /* 0x000fe20000000000 */
[----:B------:R-:W-:Y:S01]  /*01a0*/  UMOV UR5, 0x1 ;  /* 0x0000000100057882 */ /* 0x000fe20000000000 */
[----:B------:R-:W-:Y:S01]  /*01b0*/  UMOV UR6, 0x80 ;  /* 0x0000008000067882 */ /* 0x000fe20000000000 */
[----:B------:R-:W-:Y:S01]  /*01c0*/  ELECT P0, URZ, PT ;  /* 0x00000000003f782f */ /* 0x000fe20003800000 */
[----:B------:R-:W-:-:S04]  /*01d0*/  UIADD3 UR6, -UR6, 0x100000, URZ ;  /* 0x0010000006067890 */ /* 0x000fc8000fffe13f */
[----:B------:R-:W-:Y:S02]  /*01e0*/  USHF.L.U32 UR7, UR6, 0xb, URZ ;  /* 0x0000000b06077899 */ /* 0x000fe4000800063f */
[----:B------:R-:W-:Y:S02]  /*01f0*/  USHF.L.U32 UR6, UR6, 0x1, URZ ;  /* 0x0000000106067899 */ /* 0x000fe4000800063f */
[----:B0-----:R-:W-:Y:S02]  /*0200*/  ULEA UR8, UR8, UR4, 0x18 ;  /* 0x0000000408087291 */ /* 0x001fe4000f8ec03f */
[----:B------:R-:W-:-:S04]  /*0210*/  UIADD3 UR4, -UR5, 0x100000, URZ ;  /* 0x0010000005047890 */ /* 0x000fc8000fffe13f */
[----:B------:R-:W-:Y:S02]  /*0220*/  USHF.L.U32 UR5, UR4, 0xb, URZ ;  /* 0x0000000b04057899 */ /* 0x000fe4000800063f */
[----:B------:R-:W-:Y:S01]  /*0230*/  USHF.L.U32 UR4, UR4, 0x1, URZ ;  /* 0x0000000104047899 */ /* 0x000fe2000800063f */
[----:B------:R-:W0:Y:S11]  /*0240*/  FENCE.VIEW.ASYNC.S ;  /* 0x00000000000073c6 */ /* 0x000e360000000000 */
[----:B0-----:R0:W1:Y:S01]  /*0250*/  SYNCS.EXCH.64 URZ, [UR8+0x32000], UR4 ;  /* 0x03200004083f75b2 */ /* 0x0010620008000100 */
[----:B------:R0:W2:Y:S01]  /*0260*/  SYNCS.EXCH.64 URZ, [UR8+0x32028], UR6 ;  /* 0x03202806083f75b2 */ /* 0x0000a20008000100 */
[----:B------:R0:W3:Y:S01]  /*0270*/  SYNCS.EXCH.64 URZ, [UR8+0x32008], UR4 ;  /* 0x03200804083f75b2 */ /* 0x0000e20008000100 */
[----:B------:R0:W4:Y:S01]  /*0280*/  SYNCS.EXCH.64 URZ, [UR8+0x32030], UR6 ;  /* 0x03203006083f75b2 */ /* 0x0001220008000100 */
[----:B------:R0:W0:Y:S01]  /*0290*/  SYNCS.EXCH.64 URZ, [UR8+0x32010], UR4 ;  /* 0x03201004083f75b2 */ /* 0x0000220008000100 */
[----:B------:R0:W0:Y:S01]  /*02a0*/  SYNCS.EXCH.64 URZ, [UR8+0x32038], UR6 ;  /* 0x03203806083f75b2 */ /* 0x0000220008000100 */
[----:B------:R0:W0:Y:S01]  /*02b0*/  SYNCS.EXCH.64 URZ, [UR8+0x32018], UR4 ;  /* 0x03201804083f75b2 */ /* 0x0000220008000100 */
[----:B------:R0:W0:Y:S01]  /*02c0*/  SYNCS.EXCH.64 URZ, [UR8+0x32040], UR6 ;  /* 0x03204006083f75b2 */ /* 0x0000220008000100 */
[----:B------:R0:W0:Y:S01]  /*02d0*/  SYNCS.EXCH.64 URZ, [UR8+0x32020], UR4 ;  /* 0x03202004083f75b2 */ /* 0x0000220008000100 */
[----:B------:R0:W0:Y:S01]  /*02e0*/  SYNCS.EXCH.64 URZ, [UR8+0x32048], UR6 ;  /* 0x03204806083f75b2 */ /* 0x0000220008000100 */
[----:B------:R-:W-:Y:S01]  /*02f0*/  NOP ;  /* 0x0000000000007918 */ /* 0x000fe20000000000 */
.L_x_2:
[----:B0-----:R-:W-:Y:S01]  /*0300*/  ULDC.64 UR4, c[0x0][0x598] ;  /* 0x0001660000047ab9 */ /* 0x001fe20000000a00 */
[----:B------:R-:W-:Y:S01]  /*0310*/  LOP3.LUT R3, R3, 0xfffffffc, RZ, 0xc0, !PT ;  /* 0xfffffffc03037812 */ /* 0x000fe200078ec0ff */
[----:B------:R-:W-:Y:S01]  /*0320*/  NOP ;  /* 0x0000000000007918 */ /* 0x000fe20000000000 */
[----:B------:R-:W-:Y:S01]  /*0330*/  ISETP.NE.U32.AND P0, PT, RZ, UR4, PT ;  /* 0x00000004ff007c0c */ /* 0x000fe2000bf05070 */
[----:B------:R-:W-:Y:S01]  /*0340*/  NOP ;  /* 0x0000000000007918 */ /* 0x000fe20000000000 */
[----:B-1234-:R-:W-:Y:S01]  /*0350*/  BAR.SYNC.DEFER_BLOCKING 0x0 ;  /* 0x0000000000007b1d */ /* 0x01efe20000010000 */
[----:B------:R-:W-:Y:S01]  /*0360*/  IMAD.IADD R4, R2, 0x1, -R3 ;  /* 0x0000000102047824 */ /* 0x000fe200078e0a03 */
[----:B------:R-:W-:Y:S02]  /*0370*/  ISETP.NE.AND.EX P0, PT, RZ, UR5, PT, P0 ;  /* 0x00000005ff007c0c */ /* 0x000fe4000bf05300 */
[C---:B------:R-:W-:Y:S02]  /*0380*/  ISETP.NE.AND P2, PT, R5.reuse, 0x1, PT ;  /* 0x000000010500780c */ /* 0x040fe40003f45270 */
[----:B------:R-:W-:Y:S01]  /*0390*/  LOP3.LUT P1, RZ, R5, R4, RZ, 0xfc, !PT ;  /* 0x0000000405ff7212 */ /* 0x000fe2000782fcff */
[----:B------:R-:W-:-:S03]  /*03a0*/  ULDC.64 UR14, c[0x0][0x208] ;  /* 0x00008200000e7ab9 */ /* 0x000fc60000000a00 */
[----:B------:R-:W-:-:S04]  /*03b0*/  SEL R0, RZ, 0x1, P1 ;  /* 0x00000001ff007807 */ /* 0x000fc80000800000 */
[----:B------:R-:W-:Y:S01]  /*03c0*/  SEL R0, R0, 0x2, P2 ;  /* 0x0000000200007807 */ /* 0x000fe20001000000 */
[----:B------:R-:W-:Y:S06]  /*03d0*/  @!P0 BRA `(.L_x_3) ;  /* 0x00000000001c8947 */ /* 0x000fec0003800000 */
[----:B------:R-:W0:Y:S02]  /*03e0*/  LDC.64 R2, c[0x0][0x598] ;  /* 0x00016600ff027b82 */ /* 0x000e240000000a00 */
[----:B0-----:R-:W2:Y:S02]  /*03f0*/  LDG.E.64 R2, desc[UR14][R2.64] ;  /* 0x0000000e02027981 */ /* 0x001ea4000c1e1b00 */
[----:B--2---:R-:W-:-:S04]  /*0400*/  ISETP.NE.U32.AND P0, PT, R2, RZ, PT ;  /* 0x000000ff0200720c */ /* 0x004fc80003f05070 */
[----:B------:R-:W-:-:S13]  /*0410*/  ISETP.NE.AND.EX P0, PT, R3, RZ, PT, P0 ;  /* 0x000000ff0300720c */ /* 0x000fda0003f05300 */
[----:B------:R-:W-:Y:S05]  /*0420*/  @!P0 BRA `(.L_x_3) ;  /* 0x0000000000088947 */ /* 0x000fea0003800000 */
[----:B------:R2:W5:Y:S01]  /*0430*/  LD.E R11, desc[UR14][R2.64] ;  /* 0x0000000e020b7980 */ /* 0x000562000c101900 */
[----:B------:R-:W-:Y:S05]  /*0440*/  BRA `(.L_x_4) ;  /* 0x0000000000207947 */ /* 0x000fea0003800000 */
.L_x_3:
[----:B------:R-:W-:Y:S02]  /*0450*/  ULDC.64 UR4, c[0x0][0x588] ;  /* 0x0001620000047ab9 */ /* 0x000fe40000000a00 */
[----:B------:R-:W-:-:S04]  /*0460*/  ISETP.NE.U32.AND P0, PT, RZ, UR4, PT ;  /* 0x00000004ff007c0c */ /* 0x000fc8000bf05070 */
[----:B------:R-:W-:-:S13]  /*0470*/  ISETP.NE.AND.EX P0, PT, RZ, UR5, PT, P0 ;  /* 0x00000005ff007c0c */ /* 0x000fda000bf05300 */
[----:B------:R-:W-:Y:S05]  /*0480*/  @!P0 BRA `(.L_x_5) ;  /* 0x00000000000c8947 */ /* 0x000fea0003800000 */
[----:B------:R-:W0:Y:S02]  /*0490*/  LDC.64 R2, c[0x0][0x588] ;  /* 0x00016200ff027b82 */ /* 0x000e240000000a00 */
[----:B0-----:R1:W5:Y:S01]  /*04a0*/  LDG.E R11, desc[UR14][R2.64] ;  /* 0x0000000e020b7981 */ /* 0x001362000c1e1900 */
[----:B------:R-:W-:Y:S05]  /*04b0*/  BRA `(.L_x_4) ;  /* 0x0000000000047947 */ /* 0x000fea0003800000 */
.L_x_5:
[----:B------:R-:W0:Y:S02]  /*04c0*/  LDC R11, c[0x0][0x580] ;  /* 0x00016000ff0b7b82 */ /* 0x000e240000000800 */
.L_x_4:
[----:B------:R-:W-:Y:S02]  /*04d0*/  ULDC.64 UR4, c[0x0][0x5a0] ;  /* 0x0001680000047ab9 */ /* 0x000fe40000000a00 */
[----:B------:R-:W-:-:S04]  /*04e0*/  ISETP.NE.U32.AND P0, PT, RZ, UR4, PT ;  /* 0x00000004ff007c0c */ /* 0x000fc8000bf05070 */
[----:B------:R-:W-:-:S13]  /*04f0*/  ISETP.NE.AND.EX P0, PT, RZ, UR5, PT, P0 ;  /* 0x00000005ff007c0c */ /* 0x000fda000bf05300 */
[----:B------:R-:W-:Y:S05]  /*0500*/  @!P0 BRA `(.L_x_6) ;  /* 0x00000000001c8947 */ /* 0x000fea0003800000 */
[----:B-12---:R-:W1:Y:S02]  /*0510*/  LDC.64 R2, c[0x0][0x5a0] ;  /* 0x00016800ff027b82 */ /* 0x006e640000000a00 */
[----:B-1----:R-:W2:Y:S02]  /*0520*/  LDG.E.64 R2, desc[UR14][R2.64] ;  /* 0x0000000e02027981 */ /* 0x002ea4000c1e1b00 */
[----:B--2---:R-:W-:-:S04]  /*0530*/  ISETP.NE.U32.AND P0, PT, R2, RZ, PT ;  /* 0x000000ff0200720c */ /* 0x004fc80003f05070 */
[----:B------:R-:W-:-:S13]  /*0540*/  ISETP.NE.AND.EX P0, PT, R3, RZ, PT, P0 ;  /* 0x000000ff0300720c */ /* 0x000fda0003f05300 */
[----:B------:R-:W-:Y:S05]  /*0550*/  @!P0 BRA `(.L_x_6) ;  /* 0x0000000000088947 */ /* 0x000fea0003800000 */
[----:B------:R1:W5:Y:S01]  /*0560*/  LD.E R14, desc[UR14][R2.64] ;  /* 0x0000000e020e7980 */ /* 0x000362000c101900 */
[----:B------:R-:W-:Y:S05]  /*0570*/  BRA `(.L_x_7) ;  /* 0x0000000000207947 */ /* 0x000fea0003800000 */
.L_x_6:
[----:B------:R-:W-:Y:S02]  /*0580*/  ULDC.64 UR4, c[0x0][0x590] ;  /* 0x0001640000047ab9 */ /* 0x000fe40000000a00 */
[----:B------:R-:W-:-:S04]  /*0590*/  ISETP.NE.U32.AND P0, PT, RZ, UR4, PT ;  /* 0x00000004ff007c0c */ /* 0x000fc8000bf05070 */
[----:B------:R-:W-:-:S13]  /*05a0*/  ISETP.NE.AND.EX P0, PT, RZ, UR5, PT, P0 ;  /* 0x00000005ff007c0c */ /* 0x000fda000bf05300 */
[----:B------:R-:W-:Y:S05]  /*05b0*/  @!P0 BRA `(.L_x_8) ;  /* 0x00000000000c8947 */ /* 0x000fea0003800000 */
[----:B------:R-:W3:Y:S02]  /*05c0*/  LDC.64 R14, c[0x0][0x590] ;  /* 0x00016400ff0e7b82 */ /* 0x000ee40000000a00 */
[----:B---3--:R4:W5:Y:S01]  /*05d0*/  LDG.E R14, desc[UR14][R14.64] ;  /* 0x0000000e0e0e7981 */ /* 0x008962000c1e1900 */
[----:B------:R-:W-:Y:S05]  /*05e0*/  BRA `(.L_x_7) ;  /* 0x0000000000047947 */ /* 0x000fea0003800000 */
.L_x_8:
[----:B------:R-:W3:Y:S02]  /*05f0*/  LDC R14, c[0x0][0x584] ;  /* 0x00016100ff0e7b82 */ /* 0x000ee40000000800 */
.L_x_7:
[----:B-12---:R-:W1:Y:S01]  /*0600*/  LDC R2, c[0x0][0x3c4] ;  /* 0x0000f100ff027b82 */ /* 0x006e620000000800 */
[----:B------:R-:W-:-:S07]  /*0610*/  ISETP.NE.AND P0, PT, R5, RZ, PT ;  /* 0x000000ff0500720c */ /* 0x000fce0003f05270 */
[----:B------:R-:W2:Y:S01]  /*0620*/  LDC.64 R8, c[0x0][0x3c8] ;  /* 0x0000f200ff087b82 */ /* 0x000ea20000000a00 */
[----:B-1----:R-:W-:-:S05]  /*0630*/  VIADD R2, R2, 0x1f ;  /* 0x0000001f02027836 */ /* 0x002fca0000000000 */
[----:B------:R-:W-:-:S04]  /*0640*/  SHF.R.S32.HI R3, RZ, 0x1f, R2 ;  /* 0x0000001fff037819 */ /* 0x000fc80000011402 */
[----:B------:R-:W-:-:S04]  /*0650*/  LEA.HI R3, R3, R2, RZ, 0x5 ;  /* 0x0000000203037211 */ /* 0x000fc800078f28ff */
[----:B------:R-:W-:-:S05]  /*0660*/  SHF.R.S32.HI R3, RZ, 0x5, R3 ;  /* 0x00000005ff037819 */ /* 0x000fca0000011403 */
[----:B--2---:R-:W-:-:S04]  /*0670*/  IMAD R2, R3, R8, RZ ;  /* 0x0000000803027224 */ /* 0x004fc800078e02ff */
[----:B------:R-:W-:Y:S01]  /*0680*/  IMAD R2, R2, R9, RZ ;  /* 0x0000000902027224 */ /* 0x000fe200078e02ff */
[----:B------:R-:W-:Y:S06]  /*0690*/  @!P0 BRA `(.L_x_9) ;  /* 0x000000b400688947 */ /* 0x000fec0003800000 */
[----:B------:R-:W-:-:S13]  /*06a0*/  ISETP.NE.AND P0, PT, R5, 0x1, PT ;  /* 0x000000010500780c */ /* 0x000fda0003f05270 */
[----:B------:R-:W-:Y:S05]  /*06b0*/  @P0 EXIT ;  /* 0x000000000000094d */ /* 0x000fea0003800000 */
[----:B------:R-:W-:Y:S01]  /*06c0*/  ISETP.GE.AND P0, PT, R2, 0x1, PT ;  /* 0x000000010200780c */ /* 0x000fe20003f06270 */
[----:B------:R-:W-:Y:S01]  /*06d0*/  UMOV UR4, URZ ;  /* 0x0000003f00047c82 */ /* 0x000fe20008000000 */
[----:B------:R-:W-:Y:S02]  /*06e0*/  CS2R R54, SRZ ;  /* 0x0000000000367805 */ /* 0x000fe4000001ff00 */
[----:B------:R-:W-:Y:S02]  /*06f0*/  CS2R R120, SRZ ;  /* 0x0000000000787805 */ /* 0x000fe4000001ff00 */
[----:B------:R-:W-:Y:S02]  /*0700*/  CS2R R122, SRZ ;  /* 0x00000000007a7805 */ /* 0x000fe4000001ff00 */
[----:B------:R-:W-:Y:S02]  /*0710*/  CS2R R124, SRZ ;  /* 0x00000000007c7805 */ /* 0x000fe4000001ff00 */
[----:B------:R-:W-:-:S02]  /*0720*/  CS2R R126, SRZ ;  /* 0x00000000007e7805 */ /* 0x000fc4000001ff00 */
[----:B------:R-:W-:Y:S02]  /*0730*/  CS2R R128, SRZ ;  /* 0x0000000000807805 */ /* 0x000fe4000001ff00 */
        /* <DEDUP_REMOVED lines=57> */
[----:B------:R-:W-:Y:S01]  /*0ad0*/  CS2R R52, SRZ ;  /* 0x0000000000347805 */ /* 0x000fe2000001ff00 */
[----:B------:R-:W-:Y:S06]  /*0ae0*/  @!P0 BRA `(.L_x_10) ;  /* 0x0000000400688947 */ /* 0x000fec0003800000 */
[----:B------:R-:W-:-:S04]  /*0af0*/  LOP3.LUT R3, R0, 0x1, RZ, 0xfc, !PT ;  /* 0x0000000100037812 */ /* 0x000fc800078efcff */
[----:B------:R-:W-:-:S13]  /*0b00*/  ISETP.NE.AND P1, PT, R3, 0x3, PT ;  /* 0x000000030300780c */ /* 0x000fda0003f25270 */
[----:B------:R-:W-:Y:S05]  /*0b10*/  @!P1 BRA `(.L_x_11) ;  /* 0x0000000000049947 */ /* 0x000fea0003800000 */
[----:B------:R-:W-:Y:S01]  /*0b20*/  BPT.TRAP 0x1 ;  /* 0x000000040000795c */ /* 0x000fe20000300000 */
.L_x_11:
[----:B------:R-:W1:Y:S01]  /*0b30*/  S2UR UR5, SR_CgaCtaId ;  /* 0x00000000000579c3 */ /* 0x000e620000008800 */
[----:B------:R-:W-:Y:S01]  /*0b40*/  SHF.L.U32 R3, RZ, 0x1f, RZ ;  /* 0x0000001fff037819 */ /* 0x000fe200000006ff */
[----:B------:R-:W-:Y:S02]  /*0b50*/  UMOV UR4, 0x400 ;  /* 0x0000040000047882 */ /* 0x000fe40000000000 */
[----:B-1----:R-:W-:-:S12]  /*0b60*/  ULEA UR4, UR5, UR4, 0x18 ;  /* 0x0000000405047291 */ /* 0x002fd8000f8ec03f */
.L_x_12:
[----:B-1----:R-:W-:-:S04]  /*0b70*/  IMAD.U32 R4, RZ, RZ, UR4 ;  /* 0x00000004ff047e24 */ /* 0x002fc8000f8e00ff */
[----:B------:R1:W2:Y:S03]  /*0b80*/  SYNCS.PHASECHK.TRANS64.TRYWAIT P1, [R4+URZ+0x32000], R3 ;  /* 0x03200003040075a7 */ /* 0x0002a6000802017f */
[----:B--2---:R-:W-:Y:S05]  /*0b90*/  @!P1 NANOSLEEP.SYNCS 0x989680 ;  /* 0x009896800000995d */ /* 0x004fea0003900000 */
[----:B------:R-:W2:Y:S02]  /*0ba0*/  @!P1 SYNCS.PHASECHK.TRANS64 P1, [R4+URZ+0x32000], R3 ;  /* 0x03200003040095a7 */ /* 0x000ea4000802007f */
[----:B--2---:R-:W-:Y:S05]  /*0bb0*/  @!P1 BRA `(.L_x_12) ;  /* 0xfffffffc00ec9947 */ /* 0x004fea000383ffff */
[----:B------:R-:W-:Y:S01]  /*0bc0*/  UIADD3 UR5, UR4, 0x28000, URZ ;  /* 0x0002800004057890 */ /* 0x000fe2000fffe03f */
[----:B------:R-:W-:Y:S01]  /*0bd0*/  WARPGROUP.ARRIVE ;  /* 0x00000000000079c5 */ /* 0x000fe20000000000 */
[----:B------:R-:W-:Y:S02]  /*0be0*/  USHF.R.U32.HI UR4, URZ, 0x4, UR4 ;  /* 0x000000043f047899 */ /* 0x000fe40008011604 */
[----:B------:R-:W-:Y:S02]  /*0bf0*/  USHF.R.U32.HI UR5, URZ, 0x4, UR5 ;  /* 0x000000043f057899 */ /* 0x000fe40008011605 */
[----:B------:R-:W-:Y:S02]  /*0c00*/  ULOP3.LUT UR4, UR4, 0x3fff, URZ, 0xc0, !UPT ;  /* 0x00003fff04047892 */ /* 0x000fe4000f8ec03f */
[----:B------:R-:W-:Y:S02]  /*0c10*/  ULOP3.LUT UR5, UR5, 0x3fff, URZ, 0xc0, !UPT ;  /* 0x00003fff05057892 */ /* 0x000fe4000f8ec03f */
[----:B------:R-:W-:-:S02]  /*0c20*/  ULOP3.LUT UR4, UR4, 0x10000, URZ, 0xfc, !UPT ;  /* 0x0001000004047892 */ /* 0x000fc4000f8efc3f */
[----:B------:R-:W-:Y:S02]  /*0c30*/  ULOP3.LUT UR6, UR5, 0x10000, URZ, 0xfc, !UPT ;  /* 0x0001000005067892 */ /* 0x000fe4000f8efc3f */
[----:B------:R-:W-:Y:S02]  /*0c40*/  UIADD3 UR5, UR4, 0x200, URZ ;  /* 0x0000020004057890 */ /* 0x000fe4000fffe03f */
[----:B------:R-:W-:Y:S02]  /*0c50*/  UIADD3 UR7, UR4, 0x400, URZ ;  /* 0x0000040004077890 */ /* 0x000fe4000fffe03f */
[----:B------:R-:W-:Y:S01]  /*0c60*/  UMOV UR8, UR4 ;  /* 0x0000000400087c82 */ /* 0x000fe20008000000 */
[----:B------:R-:W-:Y:S01]  /*0c70*/  UMOV UR9, 0x40000040 ;  /* 0x4000004000097882 */ /* 0x000fe20000000000 */
[----:B------:R-:W-:Y:S01]  /*0c80*/  UMOV UR10, UR6 ;  /* 0x00000006000a7c82 */ /* 0x000fe20008000000 */
[----:B------:R-:W-:Y:S01]  /*0c90*/  UMOV UR11, 0x40000040 ;  /* 0x40000040000b7882 */ /* 0x000fe20000000000 */
[----:B------:R-:W-:Y:S01]  /*0ca0*/  UIADD3 UR12, UR4, 0x600, URZ ;  /* 0x00000600040c7890 */ /* 0x000fe2000fffe03f */
[----:B------:R-:W-:Y:S01]  /*0cb0*/  HGMMA.64x64x8.F32.TF32 R120, gdesc[UR8], RZ, !UPT ;  /* 0x04e00000087879f0 */ /* 0x000fe2000c7028ff */
        /* <DEDUP_REMOVED lines=12> */
[----:B------:R-:W-:-:S02]  /*0d80*/  UIADD3 UR8, UR4, 0x2, URZ ;  /* 0x0000000204087890 */ /* 0x000fc4000fffe03f */
[----:B------:R-:W-:Y:S01]  /*0d90*/  UIADD3 UR10, UR6, 0x2, URZ ;  /* 0x00000002060a7890 */ /* 0x000fe2000fffe03f */
[----:B------:R-:W-:Y:S01]  /*0da0*/  UMOV UR9, 0x40000040 ;  /* 0x4000004000097882 */ /* 0x000fe20000000000 */
[----:B------:R-:W-:-:S07]  /*0db0*/  UMOV UR11, 0x40000040 ;  /* 0x40000040000b7882 */ /* 0x000fce0000000000 */
[----:B------:R-:W-:Y:S01]  /*0dc0*/  HGMMA.64x64x8.F32.TF32 R120, gdesc[UR8], R120 ;  /* 0x04e00000087879f0 */ /* 0x000fe20008702878 */
[----:B------:R-:W-:Y:S01]  /*0dd0*/  UMOV UR8, UR5 ;  /* 0x0000000500087c82 */ /* 0x000fe20008000000 */
[----:B------:R-:W-:Y:S01]  /*0de0*/  UMOV UR9, 0x40000040 ;  /* 0x4000004000097882 */ /* 0x000fe20000000000 */
[----:B------:R-:W-:Y:S01]  /*0df0*/  UIADD3 UR5, UR4, 0x204, URZ ;  /* 0x0000020404057890 */ /* 0x000fe2000fffe03f */
        /* <DEDUP_REMOVED lines=19> */
[----:B------:R-:W-:Y:S02]  /*0f30*/  UMOV UR9, 0x40000040 ;  /* 0x4000004000097882 */ /* 0x000fe40000000000 */
[----:B------:R-:W-:Y:S01]  /*0f40*/  HGMMA.64x64x8.F32.TF32 R56, gdesc[UR8], R56 ;  /* 0x04e00000083879f0 */ /* 0x000fe20008702838 */
[----:B------:R-:W-:Y:S01]  /*0f50*/  UMOV UR8, UR12 ;  /* 0x0000000c00087c82 */ /* 0x000fe20008000000 */
[----:B------:R-:W-:-:S02]  /*0f60*/  UMOV UR9, 0x40000040 ;  /* 0x4000004000097882 */ /* 0x000fc40000000000 */
[----:B------:R-:W-:Y:S01]  /*0f70*/  HGMMA.64x64x8.F32.TF32 R24, gdesc[UR8], R24 ;  /* 0x04e00000081879f0 */ /* 0x000fe20008702818 */
[----:B------:R-:W-:Y:S02]  /*0f80*/  UIADD3 UR8, UR4, 0x6, URZ ;  /* 0x0000000604087890 */ /* 0x000fe4000fffe03f */
[----:B------:R-:W-:Y:S02]  /*0f90*/  UIADD3 UR10, UR6, 0x6, URZ ;  /* 0x00000006060a7890 */ /* 0x000fe4000fffe03f */
[----:B------:R-:W-:Y:S01]  /*0fa0*/  UIADD3 UR6, UR4, 0x406, URZ ;  /* 0x0000040604067890 */ /* 0x000fe2000fffe03f */
[----:B------:R-:W-:Y:S01]  /*0fb0*/  UMOV UR9, 0x40000040 ;  /* 0x4000004000097882 */ /* 0x000fe20000000000 */
[----:B------:R-:W-:Y:S01]  /*0fc0*/  UMOV UR11, 0x40000040 ;  /* 0x40000040000b7882 */ /* 0x000fe20000000000 */
[----:B------:R-:W-:-:S04]  /*0fd0*/  UIADD3 UR4, UR4, 0x606, URZ ;  /* 0x0000060604047890 */ /* 0x000fc8000fffe03f */
[----:B------:R-:W-:Y:S01]  /*0fe0*/  HGMMA.64x64x8.F32.TF32 R120, gdesc[UR8], R120 ;  /* 0x04e00000087879f0 */ /* 0x000fe20008702878 */
[----:B------:R-:W-:Y:S01]  /*0ff0*/  UMOV UR8, UR5 ;  /* 0x0000000500087c82 */ /* 0x000fe20008000000 */
[----:B------:R-:W-:Y:S02]  /*1000*/  UMOV UR9, 0x40000040 ;  /* 0x4000004000097882 */ /* 0x000fe40000000000 */
[----:B------:R-:W-:Y:S01]  /*1010*/  HGMMA.64x64x8.F32.TF32 R88, gdesc[UR8], R88 ;  /* 0x04e00000085879f0 */ /* 0x000fe20008702858 */
[----:B------:R-:W-:Y:S01]  /*1020*/  UMOV UR8, UR6 ;  /* 0x0000000600087c82 */ /* 0x000fe20008000000 */
[----:B------:R-:W-:Y:S02]  /*1030*/  UMOV UR9, 0x40000040 ;  /* 0x4000004000097882 */ /* 0x000fe40000000000 */
[----:B------:R-:W-:Y:S01]  /*1040*/  HGMMA.64x64x8.F32.TF32 R56, gdesc[UR8], R56 ;  /* 0x04e00000083879f0 */ /* 0x000fe20008702838 */
[----:B------:R-:W-:Y:S01]  /*1050*/  UMOV UR8, UR4 ;  /* 0x0000000400087c82 */ /* 0x000fe20008000000 */
[----:B------:R-:W-:Y:S01]  /*1060*/  UMOV UR9, 0x40000040 ;  /* 0x4000004000097882 */ /* 0x000fe20000000000 */
[----:B------:R-:W-:Y:S01]  /*1070*/  UMOV UR4, 0x1 ;  /* 0x0000000100047882 */ /* 0x000fe20000000000 */
[----:B------:R-:W-:Y:S04]  /*1080*/  HGMMA.64x64x8.F32.TF32 R24, gdesc[UR8], R24, gsb0 ;  /* 0x04e00000081879f0 */ /* 0x000fe80008002818 */
.L_x_10:
[----:B-1----:R-:W-:-:S05]  /*1090*/  VIMNMX R3, R2, 0x1, PT ;  /* 0x0000000102037848 */ /* 0x002fca0003fe0100 */
[----:B------:R-:W-:-:S05]  /*10a0*/  IMAD.IADD R4, R2, 0x1, -R3 ;  /* 0x0000000102047824 */ /* 0x000fca00078e0a03 */
[----:B------:R-:W-:-:S13]  /*10b0*/  ISETP.GE.AND P1, PT, R4, 0x1, PT ;  /* 0x000000010400780c */ /* 0x000fda0003f26270 */
[----:B------:R-:W-:Y:S05]  /*10c0*/  @!P1 BRA `(.L_x_13) ;  /* 0x0000000400d89947 */ /* 0x000fea0003800000 */
[----:B------:R-:W1:Y:S01]  /*10d0*/  S2UR UR5, SR_CgaCtaId ;  /* 0x00000000000579c3 */ /* 0x000e620000008800 */
[----:B------:R-:W-:Y:S01]  /*10e0*/  UMOV UR6, 0x400 ;  /* 0x0000040000067882 */ /* 0x000fe20000000000 */
[----:B------:R-:W-:Y:S01]  /*10f0*/  LOP3.LUT R7, R0, 0x1, RZ, 0xfc, !PT ;  /* 0x0000000100077812 */ /* 0x000fe200078efcff */
[----:B------:R-:W-:Y:S01]  /*1100*/  IMAD.MOV.U32 R5, RZ, RZ, RZ ;  /* 0x000000ffff057224 */ /* 0x000fe200078e00ff */
[----:B------:R-:W-:Y:S01]  /*1110*/  UISETP.NE.U32.AND UP0, UPT, UR4, URZ, UPT ;  /* 0x0000003f0400728c */ /* 0x000fe2000bf05070 */
[----:B------:R-:W-:Y:S01]  /*1120*/  IMAD.MOV.U32 R2, RZ, RZ, R4 ;  /* 0x000000ffff027224 */ /* 0x000fe200078e0004 */
[----:B-1----:R-:W-:-:S04]  /*1130*/  ULEA UR6, UR5, UR6, 0x18 ;  /* 0x0000000605067291 */ /* 0x002fc8000f8ec03f */
[----:B------:R-:W-:Y:S02]  /*1140*/  UIADD3 UR7, UR6, 0x28000, URZ ;  /* 0x0002800006077890 */ /* 0x000fe4000fffe03f */
[----:B------:R-:W-:Y:S02]  /*1150*/  USHF.R.U32.HI UR5, URZ, 0x4, UR6 ;  /* 0x000000043f057899 */ /* 0x000fe40008011606 */
[----:B------:R-:W-:Y:S02]  /*1160*/  USHF.R.U32.HI UR7, URZ, 0x4, UR7 ;  /* 0x000000043f077899 */ /* 0x000fe40008011607 */
[----:B------:R-:W-:Y:S02]  /*1170*/  ULOP3.LUT UR5, UR5, 0x3fff, URZ, 0xc0, !UPT ;  /* 0x00003fff05057892 */ /* 0x000fe4000f8ec03f */
[----:B------:R-:W-:Y:S02]  /*1180*/  ULOP3.LUT UR8, UR7, 0x3fff, URZ, 0xc0, !UPT ;  /* 0x00003fff07087892 */ /* 0x000fe4000f8ec03f */
[----:B------:R-:W-:-:S02]  /*1190*/  ULOP3.LUT UR7, UR5, 0x10000, URZ, 0xfc, !UPT ;  /* 0x0001000005077892 */ /* 0x000fc4000f8efc3f */
[----:B------:R-:W-:Y:S01]  /*11a0*/  ULOP3.LUT UR8, UR8, 0x10000, URZ, 0xfc, !UPT ;  /* 0x0001000008087892 */ /* 0x000fe2000f8efc3f */
[----:B------:R-:W-:-:S11]  /*11b0*/  UMOV UR5, URZ ;  /* 0x0000003f00057c82 */ /* 0x000fd60008000000 */
.L_x_18:
[----:B------:R-:W-:-:S13]  /*11c0*/  ISETP.NE.AND P2, PT, R7, 0x3, PT ;  /* 0x000000030700780c */ /* 0x000fda0003f45270 */
[----:B-1----:R-:W-:Y:S05]  /*11d0*/  @!P2 BRA `(.L_x_14) ;  /* 0x000000000004a947 */ /* 0x002fea0003800000 */
[----:B------:R-:W-:Y:S01]  /*11e0*/  BPT.TRAP 0x1 ;  /* 0x000000040000795c */ /* 0x000fe20000300000 */
.L_x_14:
[----:B------:R-:W-:Y:S01]  /*11f0*/  SHF.L.U32 R3, R5, 0x1f, RZ ;  /* 0x0000001f05037819 */ /* 0x000fe200000006ff */
[----:B------:R-:W-:-:S12]  /*1200*/  ULEA UR9, UR4, UR6, 0x3 ;  /* 0x0000000604097291 */ /* 0x000fd8000f8e183f */
.L_x_15:
[----:B-1----:R-:W-:-:S04]  /*1210*/  IMAD.U32 R6, RZ, RZ, UR9 ;  /* 0x00000009ff067e24 */ /* 0x002fc8000f8e00ff */
[----:B------:R1:W2:Y:S03]  /*1220*/  SYNCS.PHASECHK.TRANS64.TRYWAIT P1, [R6+URZ+0x32000], R3 ;  /* 0x03200003060075a7 */ /* 0x0002a6000802017f */
[----:B--2---:R-:W-:Y:S05]  /*1230*/  @!P1 NANOSLEEP.SYNCS 0x989680 ;  /* 0x009896800000995d */ /* 0x004fea0003900000 */
[----:B------:R-:W2:Y:S02]  /*1240*/  @!P1 SYNCS.PHASECHK.TRANS64 P1, [R6+URZ+0x32000], R3 ;  /* 0x03200003060095a7 */ /* 0x000ea4000802007f */
[----:B--2---:R-:W-:Y:S05]  /*1250*/  @!P1 BRA `(.L_x_15) ;  /* 0xfffffffc00ec9947 */ /* 0x004fea000383ffff */
[----:B------:R-:W-:Y:S01]  /*1260*/  ULEA UR10, UR4, UR7, 0xb ;  /* 0x00000007040a7291 */ /* 0x000fe2000f8e583f */
[----:B------:R-:W-:Y:S01]  /*1270*/  WARPGROUP.ARRIVE ;  /* 0x00000000000079c5 */ /* 0x000fe20000000000 */
[----:B------:R-:W-:Y:S02]  /*1280*/  ULEA UR12, UR4, UR8, 0x9 ;  /* 0x00000008040c7291 */ /* 0x000fe4000f8e483f */
[----:B------:R-:W-:Y:S02]  /*1290*/  UIADD3 UR9, UR10, 0x200, URZ ;  /* 0x000002000a097890 */ /* 0x000fe4000fffe03f */
[----:B------:R-:W-:Y:S02]  /*12a0*/  UIADD3 UR11, UR10, 0x400, URZ ;  /* 0x000004000a0b7890 */ /* 0x000fe4000fffe03f */
[----:B------:R-:W-:Y:S01]  /*12b0*/  UMOV UR16, UR10 ;  /* 0x0000000a00107c82 */ /* 0x000fe20008000000 */
[----:B------:R-:W-:Y:S01]  /*12c0*/  UMOV UR17, 0x40000040 ;  /* 0x4000004000117882 */ /* 0x000fe20000000000 */
[----:B------:R-:W-:Y:S01]  /*12d0*/  UMOV UR18, UR12 ;  /* 0x0000000c00127c82 */ /* 0x000fe20008000000 */
[----:B------:R-:W-:Y:S01]  /*12e0*/  UMOV UR19, 0x40000040 ;  /* 0x4000004000137882 */ /* 0x000fe20000000000 */
[----:B------:R-:W-:Y:S01]  /*12f0*/  UIADD3 UR13, UR10, 0x600, URZ ;  /* 0x000006000a0d7890 */ /* 0x000fe2000fffe03f */
[----:B------:R-:W-:Y:S01]  /*1300*/  HGMMA.64x64x8.F32.TF32 R120, gdesc[UR16], R120, UP0 ;  /* 0x04e00000107879f0 */ /* 0x000fe2000bf02878 */
        /* <DEDUP_REMOVED lines=43> */
[----:B------:R-:W-:-:S02]  /*15c0*/  UMOV UR17, 0x40000040 ;  /* 0x4000004000117882 */ /* 0x000fc40000000000 */
[----:B------:R-:W-:Y:S01]  /*15d0*/  HGMMA.64x64x8.F32.TF32 R24, gdesc[UR16], R24 ;  /* 0x04e00000101879f0 */ /* 0x000fe20008702818 */
[----:B------:R-:W-:Y:S02]  /*15e0*/  UIADD3 UR16, UR10, 0x6, URZ ;  /* 0x000000060a107890 */ /* 0x000fe4000fffe03f */
[----:B------:R-:W-:Y:S01]  /*15f0*/  UIADD3 UR18, UR12, 0x6, URZ ;  /* 0x000000060c127890 */ /* 0x000fe2000fffe03f */
[----:B------:R-:W-:Y:S01]  /*1600*/  UMOV UR17, 0x40000040 ;  /* 0x4000004000117882 */ /* 0x000fe20000000000 */
[----:B------:R-:W-:Y:S01]  /*1610*/  UMOV UR19, 0x40000040 ;  /* 0x4000004000137882 */ /* 0x000fe20000000000 */
[----:B------:R-:W-:-:S06]  /*1620*/  UIADD3 UR10, UR10, 0x606, URZ ;  /* 0x000006060a0a7890 */ /* 0x000fcc000fffe03f */
        /* <DEDUP_REMOVED lines=8> */
[----:B------:R-:W-:-:S02]  /*16b0*/  UMOV UR17, 0x40000040 ;  /* 0x4000004000117882 */ /* 0x000fc40000000000 */
[----:B------:R-:W-:Y:S03]  /*16c0*/  HGMMA.64x64x8.F32.TF32 R24, gdesc[UR16], R24, gsb0 ;  /* 0x04e00000101879f0 */ /* 0x000fe60008002818 */
[----:B------:R-:W-:Y:S02]  /*16d0*/  WARPGROUP.DEPBAR.LE gsb0, 0x1 ;  /* 0x00008000000079c5 */ /* 0x000fe40000010100 */
[----:B------:R-:W-:Y:S05]  /*16e0*/  @!P2 BRA `(.L_x_16) ;  /* 0x000000000004a947 */ /* 0x000fea0003800000 */
[----:B------:R-:W-:Y:S01]  /*16f0*/  BPT.TRAP 0x1 ;  /* 0x000000040000795c */ /* 0x000fe20000300000 */
.L_x_16:
[----:B------:R-:W-:Y:S01]  /*1700*/  ULEA UR9, UR5, UR6, 0x3 ;  /* 0x0000000605097291 */ /* 0x000fe2000f8e183f */
[----:B------:R-:W-:-:S03]  /*1710*/  ISETP.GT.U32.AND P1, PT, R0, 0x1, PT ;  /* 0x000000010000780c */ /* 0x000fc60003f24070 */
[----:B------:R-:W-:-:S04]  /*1720*/  UIADD3 UR9, UR9, 0x32028, URZ ;  /* 0x0003202809097890 */ /* 0x000fc8000fffe03f */
[----:B------:R-:W-:-:S09]  /*1730*/  UPRMT UR9, URZ, 0x654, UR9 ;  /* 0x000006543f097896 */ /* 0x000fd20008000009 */
[----:B------:R-:W-:Y:S01]  /*1740*/  SYNCS.ARRIVE.TRANS64.RED.A1T0 RZ, [UR9], RZ ;  /* 0x000000ffffff79a7 */ /* 0x000fe20008100409 */
[----:B------:R-:W-:Y:S05]  /*1750*/  @P1 BRA `(.L_x_17) ;  /* 0x0000000000041947 */ /* 0x000fea0003800000 */
[----:B------:R-:W-:Y:S01]  /*1760*/  BPT.TRAP 0x1 ;  /* 0x000000040000795c */ /* 0x000fe20000300000 */
.L_x_17:
[----:B------:R-:W-:Y:S01]  /*1770*/  UIADD3 UR4, UR4, 0x1, URZ ;  /* 0x0000000104047890 */ /* 0x000fe2000fffe03f */
[C---:B------:R-:W-:Y:S01]  /*1780*/  ISETP.GT.AND P1, PT, R2.reuse, 0x1, PT ;  /* 0x000000010200780c */ /* 0x040fe20003f24270 */
[----:B------:R-:W-:Y:S01]  /*1790*/  UIADD3 UR5, UR5, 0x1, URZ ;  /* 0x0000000105057890 */ /* 0x000fe2000fffe03f */
[----:B------:R-:W-:Y:S01]  /*17a0*/  VIADD R2, R2, 0xffffffff ;  /* 0xffffffff02027836 */ /* 0x000fe20000000000 */
[----:B------:R-:W-:Y:S02]  /*17b0*/  UISETP.NE.AND UP0, UPT, UR4, 0x5, UPT ;  /* 0x000000050400788c */ /* 0x000fe4000bf05270 */
[----:B------:R-:W-:Y:S02]  /*17c0*/  UISETP.NE.AND UP1, UPT, UR5, 0x5, UPT ;  /* 0x000000050500788c */ /* 0x000fe4000bf25270 */
[----:B------:R-:W-:Y:S02]  /*17d0*/  USEL UR9, URZ, 0x1, UP0 ;  /* 0x000000013f097887 */ /* 0x000fe40008000000 */
[----:B------:R-:W-:-:S02]  /*17e0*/  USEL UR4, UR4, URZ, UP0 ;  /* 0x0000003f04047287 */ /* 0x000fc40008000000 */
[----:B------:R-:W-:Y:S02]  /*17f0*/  USEL UR5, UR5, URZ, UP1 ;  /* 0x0000003f05057287 */ /* 0x000fe40008800000 */
[----:B------:R-:W-:Y:S01]  /*1800*/  UPLOP3.LUT UP0, UPT, UPT, UPT, UPT, 0x80, 0x0 ;  /* 0x000000000000789c */ /* 0x000fe20003f0f070 */
[----:B------:R-:W-:Y:S01]  /*1810*/  LOP3.LUT R5, R5, UR9, RZ, 0x3c, !PT ;  /* 0x0000000905057c12 */ /* 0x000fe2000f8e3cff */
[----:B------:R-:W-:Y:S09]  /*1820*/  @P1 BRA `(.L_x_18) ;  /* 0xfffffff800641947 */ /* 0x000ff2000383ffff */
.L_x_13:
[----:B------:R-:W-:Y:S02]  /*1830*/  WARPGROUP.DEPBAR.LE gsb0, 0x0 ;  /* 0x00008000000079c5 */ /* 0x000fe40000010000 */
[----:B------:R-:W-:Y:S05]  /*1840*/  @!P0 BRA `(.L_x_19) ;  /* 0x0000000000448947 */ /* 0x000fea0003800000 */
[----:B------:R-:W-:-:S04]  /*1850*/  LOP3.LUT R2, R0, 0x1, RZ, 0xfc, !PT ;  /* 0x0000000100027812 */ /* 0x000fc800078efcff */
[----:B------:R-:W-:-:S13]  /*1860*/  ISETP.NE.AND P0, PT, R2, 0x3, PT ;  /* 0x000000030200780c */ /* 0x000fda0003f05270 */
[----:B------:R-:W-:Y:S05]  /*1870*/  @!P0 BRA `(.L_x_20) ;  /* 0x0000000000048947 */ /* 0x000fea0003800000 */
[----:B------:R-:W-:Y:S01]  /*1880*/  BPT.TRAP 0x1 ;  /* 0x000000040000795c */ /* 0x000fe20000300000 */
.L_x_20:
[----:B------:R-:W2:Y:S01]  /*1890*/  S2R R5, SR_CgaCtaId ;  /* 0x0000000000057919 */ /* 0x000ea20000008800 */
[----:B-1----:R-:W-:Y:S01]  /*18a0*/  IMAD.WIDE.U32 R2, R4, -0x33333333, RZ ;  /* 0xcccccccd04027825 */ /* 0x002fe200078e00ff */
[----:B------:R-:W-:Y:S02]  /*18b0*/  MOV R2, 0x400 ;  /* 0x0000040000027802 */ /* 0x000fe40000000f00 */
[----:B------:R-:W-:Y:S02]  /*18c0*/  ISETP.GT.U32.AND P0, PT, R0, 0x1, PT ;  /* 0x000000010000780c */ /* 0x000fe40003f04070 */
[----:B------:R-:W-:-:S05]  /*18d0*/  SHF.R.U32.HI R3, RZ, 0x2, R3 ;  /* 0x00000002ff037819 */ /* 0x000fca0000011603 */
[----:B------:R-:W-:Y:S01]  /*18e0*/  IMAD R4, R3, -0x5, R4 ;  /* 0xfffffffb03047824 */ /* 0x000fe200078e0204 */
[----:B--2---:R-:W-:-:S05]  /*18f0*/  LEA R5, R5, R2, 0x18 ;  /* 0x0000000205057211 */ /* 0x004fca00078ec0ff */
[----:B------:R-:W-:-:S04]  /*1900*/  IMAD R4, R4, 0x8, R5 ;  /* 0x0000000804047824 */ /* 0x000fc800078e0205 */
[----:B------:R-:W-:-:S05]  /*1910*/  VIADD R4, R4, 0x32028 ;  /* 0x0003202804047836 */ /* 0x000fca0000000000 */
[----:B------:R-:W-:-:S04]  /*1920*/  PRMT R4, RZ, 0x654, R4 ;  /* 0x00000654ff047816 */ /* 0x000fc80000000004 */
[----:B------:R2:W-:Y:S01]  /*1930*/  SYNCS.ARRIVE.TRANS64.RED.A1T0 RZ, [R4+URZ], RZ ;  /* 0x000000ff04ff79a7 */ /* 0x0005e2000810043f */
[----:B------:R-:W-:Y:S05]  /*1940*/  @P0 BRA `(.L_x_19) ;  /* 0x0000000000040947 */ /* 0x000fea0003800000 */
[----:B------:R-:W-:Y:S01]  /*1950*/  BPT.TRAP 0x1 ;  /* 0x000000040000795c */ /* 0x000fe20000300000 */
.L_x_19:
[----:B-1----:R-:W1:Y:S01]  /*1960*/  S2R R3, SR_TID.X ;  /* 0x0000000000037919 */ /* 0x002e620000002100 */
[----:B------:R-:W-:Y:S01]  /*1970*/  ULDC.64 UR4, c[0x0][0x280] ;  /* 0x0000a00000047ab9 */ /* 0x000fe20000000a00 */
[----:B--2---:R-:W2:Y:S01]  /*1980*/  S2R R4, SR_CTAID.Y ;  /* 0x0000000000047919 */ /* 0x004ea20000002600 */
[----:B------:R-:W0:Y:S01]  /*1990*/  S2R R9, SR_CTAID.X ;  /* 0x0000000000097919 */ /* 0x000e220000002500 */
[----:B-1----:R-:W-:-:S04]  /*19a0*/  SHF.R.S32.HI R0, RZ, 0x1f, R3 ;  /* 0x0000001fff007819 */ /* 0x002fc80000011403 */
[----:B------:R-:W-:Y:S01]  /*19b0*/  LEA.HI R0, R0, R3, RZ, 0x7 ;  /* 0x0000000300007211 */ /* 0x000fe200078f38ff */
[----:B--2---:R-:W-:-:S03]  /*19c0*/  IMAD.SHL.U32 R4, R4, 0x40, RZ ;  /* 0x0000004004047824 */ /* 0x004fc600078e00ff */
[----:B------:R-:W-:Y:S01]  /*19d0*/  LOP3.LUT R0, R0, 0xffffff80, RZ, 0xc0, !PT ;  /* 0xffffff8000007812 */ /* 0x000fe200078ec0ff */
[----:B0-----:R-:W-:Y:S01]  /*19e0*/  IMAD.SHL.U32 R10, R9, 0x100, RZ ;  /* 0x00000100090a7824 */ /* 0x001fe200078e00ff */
[----:B------:R-:W-:-:S03]  /*19f0*/  ISETP.GE.AND P0, PT, R4, UR5, PT ;  /* 0x0000000504007c0c */ /* 0x000fc6000bf06270 */
[----:B------:R-:W-:Y:S01]  /*1a00*/  IMAD.IADD R0, R3, 0x1, -R0 ;  /* 0x0000000103007824 */ /* 0x000fe200078e0a00 */
[----:B------:R-:W-:-:S04]  /*1a10*/  ISETP.GE.OR P0, PT, R10, UR4, P0 ;  /* 0x000000040a007c0c */ /* 0x000fc80008706670 */
[----:B------:R-:W-:-:S04]  /*1a20*/  SHF.R.S32.HI R3, RZ, 0x1f, R0 ;  /* 0x0000001fff037819 */ /* 0x000fc80000011400 */
[----:B------:R-:W-:-:S04]  /*1a30*/  LEA.HI R2, R3, R0, RZ, 0x2 ;  /* 0x0000000003027211 */ /* 0x000fc800078f10ff */
[--C-:B------:R-:W-:Y:S02]  /*1a40*/  SHF.R.S32.HI R6, RZ, 0x2, R2.reuse ;  /* 0x00000002ff067819 */ /* 0x100fe40000011402 */
[----:B------:R-:W-:-:S04]  /*1a50*/  SHF.R.S32.HI R5, RZ, 0x1f, R2 ;  /* 0x0000001fff057819 */ /* 0x000fc80000011402 */
[----:B------:R-:W-:-:S04]  /*1a60*/  LEA.HI R5, R5, R6, RZ, 0x3 ;  /* 0x0000000605057211 */ /* 0x000fc800078f18ff */
[----:B------:R-:W-:Y:S01]  /*1a70*/  LOP3.LUT R7, R5, 0xfffffff8, RZ, 0xc0, !PT ;  /* 0xfffffff805077812 */ /* 0x000fe200078ec0ff */
[----:B------:R-:W-:Y:S06]  /*1a80*/  @P0 EXIT ;  /* 0x000000000000094d */ /* 0x000fec0003800000 */
[----:B------:R-:W0:Y:S01]  /*1a90*/  LDC.64 R20, c[0x0][0x5d0] ;  /* 0x00017400ff147b82 */ /* 0x000e220000000a00 */
[----:B------:R-:W-:Y:S01]  /*1aa0*/  LOP3.LUT R5, R2, 0x7ffffffc, RZ, 0xc0, !PT ;  /* 0x7ffffffc02057812 */ /* 0x000fe200078ec0ff */
[----:B------:R-:W-:Y:S01]  /*1ab0*/  IMAD.IADD R2, R6, 0x1, -R7 ;  /* 0x0000000106027824 */ /* 0x000fe200078e0a07 */
[----:B------:R-:W-:Y:S02]  /*1ac0*/  LEA.HI R6, R3, R0, RZ, 0x5 ;  /* 0x0000000003067211 */ /* 0x000fe400078f28ff */
[----:B---3-5:R-:W-:Y:S01]  /*1ad0*/  FSETP.NEU.AND P1, PT, R14, RZ, PT ;  /* 0x000000ff0e00720b */ /* 0x028fe20003f2d000 */
[----:B------:R-:W-:Y:S01]  /*1ae0*/  IMAD.IADD R5, R0, 0x1, -R5 ;  /* 0x0000000100057824 */ /* 0x000fe200078e0a05 */
[----:B------:R-:W-:Y:S02]  /*1af0*/  SHF.R.S32.HI R3, RZ, 0x1f, R2 ;  /* 0x0000001fff037819 */ /* 0x000fe40000011402 */
[----:B------:R-:W-:Y:S01]  /*1b00*/  SHF.R.S32.HI R13, RZ, 0x5, R6 ;  /* 0x00000005ff0d7819 */ /* 0x000fe20000011406 */
[----:B------:R-:W-:-:S02]  /*1b10*/  IMAD.SHL.U32 R5, R5, 0x2, RZ ;  /* 0x0000000205057824 */ /* 0x000fc400078e00ff */
[----:B------:R-:W-:-:S03]  /*1b20*/  IMAD.WIDE R8, R9, 0x100, R2 ;  /* 0x0000010009087825 */ /* 0x000fc600078e0202 */
[----:B------:R-:W-:Y:S01]  /*1b30*/  SHF.R.S32.HI R7, RZ, 0x1f, R5 ;  /* 0x0000001fff077819 */ /* 0x000fe20000011405 */
[C---:B------:R-:W-:Y:S01]  /*1b40*/  IMAD R3, R13.reuse, -0x10, -R10 ;  /* 0xfffffff00d037824 */ /* 0x040fe200078e0a0a */
[C---:B------:R-:W-:Y:S01]  /*1b50*/  IADD3 R6, P0, R4.reuse, R5, RZ ;  /* 0x0000000504067210 */ /* 0x040fe20007f1e0ff */
[----:B------:R-:W-:Y:S01]  /*1b60*/  IMAD.WIDE R8, R13, 0x10, R8 ;  /* 0x000000100d087825 */ /* 0x000fe200078e0208 */
[----:B------:R-:W-:Y:S02]  /*1b70*/  IADD3 R10, -R5, UR5, -R4 ;  /* 0x00000005050a7c10 */ /* 0x000fe4000fffe904 */
[----:B------:R-:W-:Y:S02]  /*1b80*/  LEA.HI.X.SX32 R7, R4, R7, 0x1, P0 ;  /* 0x0000000704077211 */ /* 0x000fe400000f0eff */
[----:B------:R-:W-:Y:S01]  /*1b90*/  IADD3 R0, R3, UR4, -R2 ;  /* 0x0000000403007c10 */ /* 0x000fe2000fffe802 */
[-C--:B0-----:R-:W-:Y:S01]  /*1ba0*/  IMAD R2, R9, R20.reuse, RZ ;  /* 0x0000001409027224 */ /* 0x081fe200078e02ff */
[----:B------:R-:W-:Y:S01]  /*1bb0*/  ISETP.GT.AND P3, PT, R10, RZ, PT ;  /* 0x000000ff0a00720c */ /* 0x000fe20003f64270 */
[----:B------:R-:W-:Y:S01]  /*1bc0*/  IMAD.WIDE.U32 R16, R8, R20, R6 ;  /* 0x0000001408107225 */ /* 0x000fe200078e0006 */
[----:B------:R-:W-:-:S02]  /*1bd0*/  SHF.L.U64.HI R12, R20, 0x3, R21 ;  /* 0x00000003140c7819 */ /* 0x000fc40000010215 */
[----:B------:R-:W-:Y:S01]  /*1be0*/  P2R R3, PR, RZ, 0x8 ;  /* 0x00000008ff037803 */ /* 0x000fe20000000000 */
[----:B------:R-:W-:Y:S01]  /*1bf0*/  IMAD R19, R8, R21, R2 ;  /* 0x0000001508137224 */ /* 0x000fe200078e0202 */
[----:B------:R-:W-:Y:S01]  /*1c00*/  ISETP.GT.AND P0, PT, R0, RZ, P3 ;  /* 0x000000ff0000720c */ /* 0x000fe20001f04270 */
[----:B------:R-:W-:Y:S02]  /*1c10*/  IMAD.SHL.U32 R13, R20, 0x8, RZ ;  /* 0x00000008140d7824 */ /* 0x000fe400078e00ff */
[----:B------:R-:W-:Y:S01]  /*1c20*/  IMAD.IADD R19, R17, 0x1, R19 ;  /* 0x0000000111137824 */ /* 0x000fe200078e0213 */
[----:B------:R-:W-:Y:S09]  /*1c30*/  @!P1 BRA `(.L_x_21) ;  /* 0x0000006c00709947 */ /* 0x000ff20003800000 */
[----:B------:R-:W-:Y:S01]  /*1c40*/  ULDC.64 UR4, c[0x0][0x5b0] ;  /* 0x00016c0000047ab9 */ /* 0x000fe20000000a00 */
[----:B------:R-:W-:Y:S01]  /*1c50*/  ULDC.64 UR8, c[0x0][0x5a8] ;  /* 0x00016a0000087ab9 */ /* 0x000fe20000000a00 */
[----:B----4-:R-:W-:Y:S01]  /*1c60*/  IMAD R15, R9, UR4, RZ ;  /* 0x00000004090f7c24 */ /* 0x010fe2000f8e02ff */
[----:B------:R-:W-:Y:S01]  /*1c70*/  ULDC.64 UR6, c[0x0][0x5c8] ;  /* 0x0001720000067ab9 */ /* 0x000fe20000000a00 */
[----:B------:R-:W-:-:S04]  /*1c80*/  IMAD.WIDE.U32 R2, R8, UR4, R6 ;  /* 0x0000000408027c25 */ /* 0x000fc8000f8e0006 */
[----:B------:R-:W-:Y:S01]  /*1c90*/  IMAD R15, R8, UR5, R15 ;  /* 0x00000005080f7c24 */ /* 0x000fe2000f8e020f */
[----:B------:R-:W-:-:S03]  /*1ca0*/  LEA R4, P1, R2, UR8, 0x2 ;  /* 0x0000000802047c11 */ /* 0x000fc6000f8210ff */
[----:B------:R-:W-:-:S05]  /*1cb0*/  IMAD.IADD R3, R3, 0x1, R15 ;  /* 0x0000000103037824 */ /* 0x000fca00078e020f */
[----:B------:R-:W-:-:S05]  /*1cc0*/  LEA.HI.X R5, R2, UR9, R3, 0x2, P1 ;  /* 0x0000000902057c11 */ /* 0x000fca00088f1403 */
[----:B------:R-:W2:Y:S01]  /*1cd0*/  @P0 LDG.E.LTC128B R17, desc[UR14][R4.64] ;  /* 0x0000000e04110981 */ /* 0x000ea2000c1e1920 */
[----:B------:R-:W-:Y:S01]  /*1ce0*/  ISETP.GT.AND P6, PT, R10, 0x1, PT ;  /* 0x000000010a00780c */ /* 0x000fe20003fc4270 */
[----:B------:R-:W-:Y:S01]  /*1cf0*/  BSSY B0, `(.L_x_22) ;  /* 0x000000d000007945 */ /* 0x000fe20003800000 */
[----:B------:R-:W-:Y:S02]  /*1d00*/  LEA R2, P2, R16, UR6, 0x2 ;  /* 0x0000000610027c11 */ /* 0x000fe4000f8410ff */
[----:B------:R-:W-:Y:S02]  /*1d10*/  ISETP.GT.AND P1, PT, R0, RZ, P6 ;  /* 0x000000ff0000720c */ /* 0x000fe40003724270 */
[----:B--2---:R-:W-:Y:S01]  /*1d20*/  LOP3.LUT R3, R17, 0xffffe000, RZ, 0xc0, !PT ;  /* 0xffffe00011037812 */ /* 0x004fe200078ec0ff */
[----:B------:R-:W-:-:S04]  /*1d30*/  IMAD.MOV.U32 R18, RZ, RZ, R17 ;  /* 0x000000ffff127224 */ /* 0x000fc800078e0011 */
[----:B------:R-:W-:-:S04]  /*1d40*/  FMUL R3, R3, R14 ;  /* 0x0000000e03037220 */ /* 0x000fc80000400000 */
[----:B------:R-:W-:Y:S01]  /*1d50*/  FFMA R23, R120, R11, R3 ;  /* 0x0000000b78177223 */ /* 0x000fe20000000003 */
[----:B------:R-:W-:Y:S02]  /*1d60*/  P2R R3, PR, RZ, 0x40 ;  /* 0x00000040ff037803 */ /* 0x000fe40000000000 */
[----:B------:R-:W-:Y:S02]  /*1d70*/  LEA.HI.X R3, R16, UR7, R19, 0x2, P2 ;  /* 0x0000000710037c11 */ /* 0x000fe400090f1413 */
[----:B------:R-:W-:-:S05]  /*1d80*/  F2FP.TF32.F32.PACK_B R23, R23 ;  /* 0x00000017ff17723e */ /* 0x000fca00024050ff */
[----:B------:R0:W-:Y:S01]  /*1d90*/  @P0 STG.E desc[UR14][R2.64], R23 ;  /* 0x0000001702000986 */ /* 0x0001e2000c10190e */
[----:B------:R-:W-:Y:S05]  /*1da0*/  @!P1 BRA `(.L_x_23) ;  /* 0x0000000000049947 */ /* 0x000fea0003800000 */
[----:B------:R1:W5:Y:S02]  /*1db0*/  LDG.E.LTC128B R18, desc[UR14][R4.64+0x4] ;  /* 0x0000040e04127981 */ /* 0x000364000c1e1920 */
.L_x_23:
[----:B------:R-:W-:Y:S05]  /*1dc0*/  BSYNC B0 ;  /* 0x0000000000007941 */ /* 0x000fea0003800000 */
.L_x_22:
[----:B------:R-:W-:Y:S01]  /*1dd0*/  USHF.L.U32 UR6, UR4, 0x3, URZ ;  /* 0x0000000304067899 */ /* 0x000fe2000800063f */
[----:B-----5:R-:W-:Y:S01]  /*1de0*/  LOP3.LUT R19, R18, 0xffffe000, RZ, 0xc0, !PT ;  /* 0xffffe00012137812 */ /* 0x020fe200078ec0ff */
[----:B------:R-:W-:Y:S01]  /*1df0*/  USHF.L.U64.HI UR7, UR4, 0x3, UR5 ;  /* 0x0000000304077899 */ /* 0x000fe20008010205 */
[----:B------:R-:W-:-:S03]  /*1e00*/  ISETP.GT.AND P0, PT, R0, 0x8, P3 ;  /* 0x000000080000780c */ /* 0x000fc60001f04270 */
[----:B------:R-:W-:Y:S02]  /*1e10*/  IMAD.U32 R16, RZ, RZ, UR6 ;  /* 0x00000006ff107e24 */ /* 0x000fe4000f8e00ff */
[----:B------:R-:W-:Y:S02]  /*1e20*/  IMAD.U32 R17, RZ, RZ, UR7 ;  /* 0x00000007ff117e24 */ /* 0x000fe4000f8e00ff */
[----:B------:R-:W-:-:S04]  /*1e30*/  IMAD.WIDE.U32 R8, R8, UR4, R16 ;  /* 0x0000000408087c25 */ /* 0x000fc8000f8e0010 */
[----:B------:R-:W-:Y:S01]  /*1e40*/  FMUL R16, R19, R14 ;  /* 0x0000000e13107220 */ /* 0x000fe20000400000 */
[----:B------:R-:W-:-:S03]  /*1e50*/  IADD3 R6, P2, R6, R8, RZ ;  /* 0x0000000806067210 */ /* 0x000fc60007f5e0ff */
[----:B------:R-:W-:Y:S01]  /*1e60*/  FFMA R121, R121, R11, R16 ;  /* 0x0000000b79797223 */ /* 0x000fe20000000010 */
[----:B------:R-:W-:Y:S02]  /*1e70*/  IADD3.X R7, R7, R15, R9, P2, !PT ;  /* 0x0000000f07077210 */ /* 0x000fe400017fe409 */
[C---:B------:R-:W-:Y:S02]  /*1e80*/  LEA R8, P2, R6.reuse, UR8, 0x2 ;  /* 0x0000000806087c11 */ /* 0x040fe4000f8410ff */
[----:B------:R-:W-:Y:S02]  /*1e90*/  F2FP.TF32.F32.PACK_B R121, R121 ;  /* 0x00000079ff79723e */ /* 0x000fe400024050ff */
[----:B------:R-:W-:-:S03]  /*1ea0*/  LEA.HI.X R9, R6, UR9, R7, 0x2, P2 ;  /* 0x0000000906097c11 */ /* 0x000fc600090f1407 */
[----:B------:R2:W-:Y:S04]  /*1eb0*/  @P1 STG.E desc[UR14][R2.64+0x4], R121 ;  /* 0x0000047902001986 */ /* 0x0005e8000c10190e */
[----:B------:R-:W3:Y:S01]  /*1ec0*/  @P0 LDG.E.LTC128B R18, desc[UR14][R8.64] ;  /* 0x0000000e08120981 */ /* 0x000ee2000c1e1920 */
[C---:B------:R-:W-:Y:S01]  /*1ed0*/  SHF.L.U64.HI R15, R13.reuse, 0x2, R12 ;  /* 0x000000020d0f7819 */ /* 0x040fe2000001020c */
[----:B------:R-:W-:Y:S01]  /*1ee0*/  BSSY B0, `(.L_x_24) ;  /* 0x000000b000007945 */ /* 0x000fe20003800000 */
[----:B------:R-:W-:Y:S02]  /*1ef0*/  LEA R6, P2, R13, R2, 0x2 ;  /* 0x000000020d067211 */ /* 0x000fe400078410ff */
[----:B------:R-:W-:Y:S02]  /*1f00*/  ISETP.GT.AND P1, PT, R0, 0x8, P6 ;  /* 0x000000080000780c */ /* 0x000fe40003724270 */
[----:B---3--:R-:W-:-:S05]  /*1f10*/  LOP3.LUT R7, R18, 0xffffe000, RZ, 0xc0, !PT ;  /* 0xffffe00012077812 */ /* 0x008fca00078ec0ff */
[----:B------:R-:W-:-:S04]  /*1f20*/  FMUL R7, R7, R14 ;  /* 0x0000000e07077220 */ /* 0x000fc80000400000 */
[----:B------:R-:W-:Y:S01]  /*1f30*/  FFMA R13, R122, R11, R7 ;  /* 0x0000000b7a0d7223 */ /* 0x000fe20000000007 */
[----:B------:R-:W-:-:S04]  /*1f40*/  IMAD.X R7, R15, 0x1, R3, P2 ;  /* 0x000000010f077824 */ /* 0x000fc800010e0603 */
[----:B------:R-:W-:-:S05]  /*1f50*/  F2FP.TF32.F32.PACK_B R13, R13 ;  /* 0x0000000dff0d723e */ /* 0x000fca00024050ff */
[----:B------:R2:W-:Y:S01]  /*1f60*/  @P0 STG.E desc[UR14][R6.64], R13 ;  /* 0x0000000d06000986 */ /* 0x0005e2000c10190e */
[----:B------:R-:W-:Y:S05]  /*1f70*/  @!P1 BRA `(.L_x_25) ;  /* 0x0000000000049947 */ /* 0x000fea0003800000 */
[----:B------:R3:W5:Y:S02]  /*1f80*/  LDG.E.LTC128B R18, desc[UR14][R8.64+0x4] ;  /* 0x0000040e08127981 */ /* 0x000764000c1e1920 */
.L_x_25:
[----:B------:R-:W-:Y:S05]  /*1f90*/  BSYNC B0 ;  /* 0x0000000000007941 */ /* 0x000fea0003800000 */
.L_x_24:
[----:B--2--5:R-:W-:Y:S01]  /*1fa0*/  LOP3.LUT R13, R18, 0xffffe000, RZ, 0xc0, !PT ;  /* 0xffffe000120d7812 */ /* 0x024fe200078ec0ff */
[----:B------:R-:W-:Y:S01]  /*1fb0*/  BSSY B0, `(.L_x_26) ;  /* 0x000000a000007945 */ /* 0x000fe20003800000 */
[----:B------:R-:W-:-:S03]  /*1fc0*/  ISETP.GT.AND P3, PT, R10, 0x8, PT ;  /* 0x000000080a00780c */ /* 0x000fc60003f64270 */
[----:B------:R-:W-:Y:S01]  /*1fd0*/  FMUL R12, R13, R14 ;  /* 0x0000000e0d0c7220 */ /* 0x000fe20000400000 */
[----:B------:R-:W-:-:S03]  /*1fe0*/  ISETP.GT.AND P0, PT, R0, RZ, P3 ;  /* 0x000000ff0000720c */ /* 0x000fc60001f04270 */
[----:B------:R-:W-:Y:S01]  /*1ff0*/  FFMA R123, R123, R11, R12 ;  /* 0x0000000b7b7b7223 */ /* 0x000fe2000000000c */
[----:B------:R-:W-:-:S04]  /*2000*/  P2R R12, PR, RZ, 0x8 ;  /* 0x00000008ff0c7803 */ /* 0x000fc80000000000 */
[----:B------:R-:W-:-:S05]  /*2010*/  F2FP.TF32.F32.PACK_B R123, R123 ;  /* 0x0000007bff7b723e */ /* 0x000fca00024050ff */
[----:B------:R2:W-:Y:S01]  /*2020*/  @P1 STG.E desc[UR14][R6.64+0x4], R123 ;  /* 0x0000047b06001986 */ /* 0x0005e2000c10190e */
[----:B------:R-:W-:Y:S05]  /*2030*/  @!P0 BRA `(.L_x_27) ;  /* 0x0000000000048947 */ /* 0x000fea0003800000 */
[----:B------:R4:W5:Y:S02]  /*2040*/  LDG.E.LTC128B R18, desc[UR14][R4.64+0x20] ;  /* 0x0000200e04127981 */ /* 0x000964000c1e1920 */
.L_x_27:
[----:B------:R-:W-:Y:S05]  /*2050*/  BSYNC B0 ;  /* 0x0000000000007941 */ /* 0x000fea0003800000 */
.L_x_26:
[----:B-----5:R-:W-:Y:S01]  /*2060*/  LOP3.LUT R13, R18, 0xffffe000, RZ, 0xc0, !PT ;  /* 0xffffe000120d7812 */ /* 0x020fe200078ec0ff */
[----:B------:R-:W-:Y:S01]  /*2070*/  BSSY B0, `(.L_x_28) ;  /* 0x000000a000007945 */ /* 0x000fe20003800000 */
[----:B------:R-:W-:-:S03]  /*2080*/  ISETP.GT.AND P2, PT, R10, 0x9, PT ;  /* 0x000000090a00780c */ /* 0x000fc60003f44270 */
[----:B------:R-:W-:Y:S01]  /*2090*/  FMUL R13, R13, R14 ;  /* 0x0000000e0d0d7220 */ /* 0x000fe20000400000 */
[----:B------:R-:W-:Y:S02]  /*20a0*/  ISETP.GT.AND P1, PT, R0, RZ, P2 ;  /* 0x000000ff0000720c */ /* 0x000fe40001724270 */
[----:B------:R-:W-:Y:S01]  /*20b0*/  P2R R12, PR, RZ, 0x4 ;  /* 0x00000004ff0c7803 */ /* 0x000fe20000000000 */
[----:B------:R-:W-:-:S05]  /*20c0*/  FFMA R13, R124, R11, R13 ;  /* 0x0000000b7c0d7223 */ /* 0x000fca000000000d */
[----:B------:R-:W-:-:S05]  /*20d0*/  F2FP.TF32.F32.PACK_B R13, R13 ;  /* 0x0000000dff0d723e */ /* 0x000fca00024050ff */
[----:B------:R0:W-:Y:S01]  /*20e0*/  @P0 STG.E desc[UR14][R2.64+0x20], R13 ;  /* 0x0000200d02000986 */ /* 0x0001e2000c10190e */
[----:B------:R-:W-:Y:S05]  /*20f0*/  @!P1 BRA `(.L_x_29) ;  /* 0x0000000000049947 */ /* 0x000fea0003800000 */
[----:B------:R0:W5:Y:S02]  /*2100*/  LDG.E.LTC128B R18, desc[UR14][R4.64+0x24] ;  /* 0x0000240e04127981 */ /* 0x000164000c1e1920 */
.L_x_29:
[----:B------:R-:W-:Y:S05]  /*2110*/  BSYNC B0 ;  /* 0x0000000000007941 */ /* 0x000fea0003800000 */
.L_x_28:
[----:B0----5:R-:W-:Y:S01]  /*2120*/  LOP3.LUT R13, R18, 0xffffe000, RZ, 0xc0, !PT ;  /* 0xffffe000120d7812 */ /* 0x021fe200078ec0ff */
[----:B------:R-:W-:Y:S01]  /*2130*/  BSSY B0, `(.L_x_30) ;  /* 0x0000008000007945 */ /* 0x000fe20003800000 */
[----:B------:R-:W-:-:S03]  /*2140*/  ISETP.GT.AND P0, PT, R0, 0x8, P3 ;  /* 0x000000080000780c */ /* 0x000fc60001f04270 */
[----:B------:R-:W-:-:S04]  /*2150*/  FMUL R12, R13, R14 ;  /* 0x0000000e0d0c7220 */ /* 0x000fc80000400000 */
[----:B------:R-:W-:-:S05]  /*2160*/  FFMA R125, R125, R11, R12 ;  /* 0x0000000b7d7d7223 */ /* 0x000fca000000000c */
[----:B------:R-:W-:-:S05]  /*2170*/  F2FP.TF32.F32.PACK_B R125, R125 ;  /* 0x0000007dff7d723e */ /* 0x000fca00024050ff */
[----:B------:R0:W-:Y:S01]  /*2180*/  @P1 STG.E desc[UR14][R2.64+0x24], R125 ;  /* 0x0000247d02001986 */ /* 0x0001e2000c10190e */
[----:B------:R-:W-:Y:S05]  /*2190*/  @!P0 BRA `(.L_x_31) ;  /* 0x0000000000048947 */ /* 0x000fea0003800000 */
[----:B------:R0:W5:Y:S02]  /*21a0*/  LDG.E.LTC128B R18, desc[UR14][R8.64+0x20] ;  /* 0x0000200e08127981 */ /* 0x000164000c1e1920 */
.L_x_31:
[----:B------:R-:W-:Y:S05]  /*21b0*/  BSYNC B0 ;  /* 0x0000000000007941 */ /* 0x000fea0003800000 */
.L_x_30:
[----:B-----5:R-:W-:Y:S01]  /*21c0*/  LOP3.LUT R13, R18, 0xffffe000, RZ, 0xc0, !PT ;  /* 0xffffe000120d7812 */ /* 0x020fe200078ec0ff */
        /* <DEDUP_REMOVED lines=8> */
.L_x_33:
[----:B------:R-:W-:Y:S05]  /*2250*/  BSYNC B0 ;  /* 0x0000000000007941 */ /* 0x000fea0003800000 */
.L_x_32:
[----:B0----5:R-:W-:Y:S01]  /*2260*/  LOP3.LUT R13, R18, 0xffffe000, RZ, 0xc0, !PT ;  /* 0xffffe000120d7812 */ /* 0x021fe200078ec0ff */
        /* <DEDUP_REMOVED lines=10> */
.L_x_35:
[----:B------:R-:W-:Y:S05]  /*2310*/  BSYNC B0 ;  /* 0x0000000000007941 */ /* 0x000fea0003800000 */
.L_x_34:
[----:B-----5:R-:W-:Y:S01]  /*2320*/  LOP3.LUT R13, R18, 0xffffe000, RZ, 0xc0, !PT ;  /* 0xffffe000120d7812 */ /* 0x020fe200078ec0ff */
[----:B------:R-:W-:Y:S01]  /*2330*/  BSSY B0, `(.L_x_36) ;  /* 0x000000a000007945 */ /* 0x000fe20003800000 */
[----:B------:R-:W-:-:S03]  /*2340*/  ISETP.GT.AND P1, PT, R10, 0x11, PT ;  /* 0x000000110a00780c */ /* 0x000fc60003f24270 */
[----:B------:R-:W-:Y:S01]  /*2350*/  FMUL R13, R13, R14 ;  /* 0x0000000e0d0d7220 */ /* 0x000fe20000400000 */
[----:B------:R-:W-:-:S03]  /*2360*/  P2R R12, PR, RZ, 0x2 ;  /* 0x00000002ff0c7803 */ /* 0x000fc60000000000 */
[----:B------:R-:W-:-:S05]  /*2370*/  FFMA R13, R128, R11, R13 ;  /* 0x0000000b800d7223 */ /* 0x000fca000000000d */
[----:B------:R-:W-:-:S05]  /*2380*/  F2FP.TF32.F32.PACK_B R13, R13 ;  /* 0x0000000dff0d723e */ /* 0x000fca00024050ff */
[----:B------:R0:W-:Y:S01]  /*2390*/  @P0 STG.E desc[UR14][R2.64+0x40], R13 ;  /* 0x0000400d02000986 */ /* 0x0001e2000c10190e */
[----:B------:R-:W-:-:S13]  /*23a0*/  ISETP.GT.AND P0, PT, R0, RZ, P1 ;  /* 0x000000ff0000720c */ /* 0x000fda0000f04270 */
[----:B0-----:R-:W-:Y:S05]  /*23b0*/  @!P0 BRA `(.L_x_37) ;  /* 0x0000000000048947 */ /* 0x001fea0003800000 */
[----:B------:R0:W5:Y:S02]  /*23c0*/  LDG.E.LTC128B R18, desc[UR14][R4.64+0x44] ;  /* 0x0000440e04127981 */ /* 0x000164000c1e1920 */
.L_x_37:
[----:B------:R-:W-:Y:S05]  /*23d0*/  BSYNC B0 ;  /* 0x0000000000007941 */ /* 0x000fea0003800000 */
.L_x_36:
[----:B-----5:R-:W-:Y:S01]  /*23e0*/  LOP3.LUT R13, R18, 0xffffe000, RZ, 0xc0, !PT ;  /* 0xffffe000120d7812 */ /* 0x020fe200078ec0ff */
[----:B------:R-:W-:Y:S04]  /*23f0*/  BSSY B0, `(.L_x_38) ;  /* 0x0000008000007945 */ /* 0x000fe80003800000 */
[----:B------:R-:W-:-:S04]  /*2400*/  FMUL R12, R13, R14 ;  /* 0x0000000e0d0c7220 */ /* 0x000fc80000400000 */
[----:B------:R-:W-:-:S05]  /*2410*/  FFMA R129, R129, R11, R12 ;  /* 0x0000000b81817223 */ /* 0x000fca000000000c */
[----:B------:R-:W-:-:S05]  /*2420*/  F2FP.TF32.F32.PACK_B R129, R129 ;  /* 0x00000081ff81723e */ /* 0x000fca00024050ff */
[----:B------:R0:W-:Y:S01]  /*2430*/  @P0 STG.E desc[UR14][R2.64+0x44], R129 ;  /* 0x0000448102000986 */ /* 0x0001e2000c10190e */
[----:B------:R-:W-:-:S13]  /*2440*/  ISETP.GT.AND P0, PT, R0, 0x8, P2 ;  /* 0x000000080000780c */ /* 0x000fda0001704270 */
[----:B0-----:R-:W-:Y:S05]  /*2450*/  @!P0 BRA `(.L_x_39) ;  /* 0x0000000000048947 */ /* 0x001fea0003800000 */
[----:B------:R0:W5:Y:S02]  /*2460*/  LDG.E.LTC128B R18, desc[UR14][R8.64+0x40] ;  /* 0x0000400e08127981 */ /* 0x000164000c1e1920 */
.L_x_39:
[----:B------:R-:W-:Y:S05]  /*2470*/  BSYNC B0 ;  /* 0x0000000000007941 */ /* 0x000fea0003800000 */
.L_x_38:
        /* <DEDUP_REMOVED lines=9> */
.L_x_41:
[----:B------:R-:W-:Y:S05]  /*2510*/  BSYNC B0 ;  /* 0x0000000000007941 */ /* 0x000fea0003800000 */
.L_x_40:
[----:B-----5:R-:W-:Y:S01]  /*2520*/  LOP3.LUT R13, R18, 0xffffe000, RZ, 0xc0, !PT ;  /* 0xffffe000120d7812 */ /* 0x020fe200078ec0ff */
[C---:B------:R-:W-:Y:S01]  /*2530*/  IMAD.SHL.U32 R17, R20.reuse, 0x100, RZ ;  /* 0x0000010014117824 */ /* 0x040fe200078e00ff */
[----:B------:R-:W-:Y:S01]  /*2540*/  SHF.L.U64.HI R21, R20, 0x8, R21 ;  /* 0x0000000814157819 */ /* 0x000fe20000010215 */
[----:B------:R-:W-:Y:S01]  /*2550*/  BSSY B0, `(.L_x_42) ;  /* 0x000000f000007945 */ /* 0x000fe20003800000 */
[----:B------:R-:W-:Y:S01]  /*2560*/  ISETP.GT.AND P2, PT, R10, 0x18, PT ;  /* 0x000000180a00780c */ /* 0x000fe20003f44270 */
[----:B------:R-:W-:Y:S01]  /*2570*/  FMUL R12, R13, R14 ;  /* 0x0000000e0d0c7220 */ /* 0x000fe20000400000 */
[----:B------:R-:W-:Y:S02]  /*2580*/  LOP3.LUT R15, R17, 0x4, RZ, 0xfc, !PT ;  /* 0x00000004110f7812 */ /* 0x000fe400078efcff */
[----:B------:R-:W-:Y:S01]  /*2590*/  P2R R16, PR, RZ, 0x4 ;  /* 0x00000004ff107803 */ /* 0x000fe20000000000 */
[----:B------:R-:W-:-:S05]  /*25a0*/  FFMA R131, R131, R11, R12 ;  /* 0x0000000b83837223 */ /* 0x000fca000000000c */
[----:B------:R-:W-:-:S05]  /*25b0*/  F2FP.TF32.F32.PACK_B R131, R131 ;  /* 0x00000083ff83723e */ /* 0x000fca00024050ff */
[----:B------:R0:W-:Y:S01]  /*25c0*/  @P0 STG.E desc[UR14][R6.64+0x44], R131 ;  /* 0x0000448306000986 */ /* 0x0001e2000c10190e */
[----:B------:R-:W-:-:S05]  /*25d0*/  IADD3 R124, P0, R15, R2, RZ ;  /* 0x000000020f7c7210 */ /* 0x000fca0007f1e0ff */
[----:B------:R-:W-:Y:S01]  /*25e0*/  IMAD.X R125, R21, 0x1, R3, P0 ;  /* 0x00000001157d7824 */ /* 0x000fe200000e0603 */
[----:B------:R-:W-:-:S05]  /*25f0*/  IADD3 R12, P0, R17, R2, RZ ;  /* 0x00000002110c7210 */ /* 0x000fca0007f1e0ff */
[----:B------:R-:W-:Y:S01]  /*2600*/  IMAD.X R13, R21, 0x1, R3, P0 ;  /* 0x00000001150d7824 */ /* 0x000fe200000e0603 */
[----:B------:R-:W-:-:S13]  /*2610*/  ISETP.GT.AND P0, PT, R0, RZ, P2 ;  /* 0x000000ff0000720c */ /* 0x000fda0001704270 */
[----:B0-----:R-:W-:Y:S05]  /*2620*/  @!P0 BRA `(.L_x_43) ;  /* 0x0000000000048947 */ /* 0x001fea0003800000 */
[----:B------:R0:W5:Y:S02]  /*2630*/  LDG.E.LTC128B R18, desc[UR14][R4.64+0x60] ;  /* 0x0000600e04127981 */ /* 0x000164000c1e1920 */
.L_x_43:
[----:B------:R-:W-:Y:S05]  /*2640*/  BSYNC B0 ;  /* 0x0000000000007941 */ /* 0x000fea0003800000 */
.L_x_42:
        /* <DEDUP_REMOVED lines=11> */
.L_x_45:
[----:B------:R-:W-:Y:S05]  /*2700*/  BSYNC B0 ;  /* 0x0000000000007941 */ /* 0x000fea0003800000 */
.L_x_44:
        /* <DEDUP_REMOVED lines=9> */
.L_x_47:
[----:B------:R-:W-:Y:S05]  /*27a0*/  BSYNC B0 ;  /* 0x0000000000007941 */ /* 0x000fea0003800000 */
.L_x_46:
        /* <DEDUP_REMOVED lines=9> */
.L_x_49:
[----:B------:R-:W-:Y:S05]  /*2840*/  BSYNC B0 ;  /* 0x0000000000007941 */ /* 0x000fea0003800000 */
.L_x_48:
[----:B-----5:R-:W-:Y:S01]  /*2850*/  LOP3.LUT R19, R18, 0xffffe000, RZ, 0xc0, !PT ;  /* 0xffffe00012137812 */ /* 0x020fe200078ec0ff */
[----:B------:R-:W-:Y:S01]  /*2860*/  BSSY B0, `(.L_x_50) ;  /* 0x000000a000007945 */ /* 0x000fe20003800000 */
[----:B------:R-:W-:-:S03]  /*2870*/  ISETP.GT.AND P2, PT, R10, 0x20, PT ;  /* 0x000000200a00780c */ /* 0x000fc60003f44270 */
[----:B------:R-:W-:-:S04]  /*2880*/  FMUL R16, R19, R14 ;  /* 0x0000000e13107220 */ /* 0x000fc80000400000 */
[----:B------:R-:W-:Y:S01]  /*2890*/  FFMA R135, R135, R11, R16 ;  /* 0x0000000b87877223 */ /* 0x000fe20000000010 */
[----:B------:R-:W-:-:S04]  /*28a0*/  P2R R16, PR, RZ, 0x4 ;  /* 0x00000004ff107803 */ /* 0x000fc80000000000 */
[----:B------:R-:W-:-:S05]  /*28b0*/  F2FP.TF32.F32.PACK_B R135, R135 ;  /* 0x00000087ff87723e */ /* 0x000fca00024050ff */
[----:B------:R0:W-:Y:S01]  /*28c0*/  @P0 STG.E desc[UR14][R6.64+0x64], R135 ;  /* 0x0000648706000986 */ /* 0x0001e2000c10190e */
[----:B------:R-:W-:-:S13]  /*28d0*/  ISETP.GT.AND P0, PT, R0, RZ, P2 ;  /* 0x000000ff0000720c */ /* 0x000fda0001704270 */
[----:B0-----:R-:W-:Y:S05]  /*28e0*/  @!P0 BRA `(.L_x_51) ;  /* 0x0000000000048947 */ /* 0x001fea0003800000 */
[----:B------:R0:W5:Y:S02]  /*28f0*/  LDG.E.LTC128B R18, desc[UR14][R4.64+0x80] ;  /* 0x0000800e04127981 */ /* 0x000164000c1e1920 */
.L_x_51:
[----:B------:R-:W-:Y:S05]  /*2900*/  BSYNC B0 ;  /* 0x0000000000007941 */ /* 0x000fea0003800000 */
.L_x_50:
        /* <DEDUP_REMOVED lines=11> */
.L_x_53:
[----:B------:R-:W-:Y:S05]  /*29c0*/  BSYNC B0 ;  /* 0x0000000000007941 */ /* 0x000fea0003800000 */
.L_x_52:
        /* <DEDUP_REMOVED lines=9> */
.L_x_55:
[----:B------:R-:W-:Y:S05]  /*2a60*/  BSYNC B0 ;  /* 0x0000000000007941 */ /* 0x000fea0003800000 */
.L_x_54:
        /* <DEDUP_REMOVED lines=9> */
.L_x_57:
[----:B------:R-:W-:Y:S05]  /*2b00*/  BSYNC B0 ;  /* 0x0000000000007941 */ /* 0x000fea0003800000 */
.L_x_56:
        /* <DEDUP_REMOVED lines=11> */
.L_x_59:
[----:B------:R-:W-:Y:S05]  /*2bc0*/  BSYNC B0 ;  /* 0x0000000000007941 */ /* 0x000fea0003800000 */
.L_x_58:
[----:B-----5:R-:W-:Y:S01]  /*2bd0*/  LOP3.LUT R19, R18, 0xffffe000, RZ, 0xc0, !PT ;  /* 0xffffe00012137812 */ /* 0x020fe200078ec0ff */
[----:B------:R-:W-:Y:S01]  /*2be0*/  BSSY B0, `(.L_x_60) ;  /* 0x0000009000007945 */ /* 0x000fe20003800000 */
[----:B------:R-:W-:-:S03]  /*2bf0*/  ISETP.GT.AND P4, PT, R10, 0x29, PT ;  /* 0x000000290a00780c */ /* 0x000fc60003f84270 */
[----:B------:R-:W-:-:S04]  /*2c00*/  FMUL R19, R19, R14 ;  /* 0x0000000e13137220 */ /* 0x000fc80000400000 */
[----:B------:R-:W-:-:S05]  /*2c10*/  FFMA R19, R140, R11, R19 ;  /* 0x0000000b8c137223 */ /* 0x000fca0000000013 */
[----:B------:R-:W-:-:S05]  /*2c20*/  F2FP.TF32.F32.PACK_B R19, R19 ;  /* 0x00000013ff13723e */ /* 0x000fca00024050ff */
[----:B------:R0:W-:Y:S01]  /*2c30*/  @P0 STG.E desc[UR14][R2.64+0xa0], R19 ;  /* 0x0000a01302000986 */ /* 0x0001e2000c10190e */
[----:B------:R-:W-:-:S13]  /*2c40*/  ISETP.GT.AND P0, PT, R0, RZ, P4 ;  /* 0x000000ff0000720c */ /* 0x000fda0002704270 */
[----:B0-----:R-:W-:Y:S05]  /*2c50*/  @!P0 BRA `(.L_x_61) ;  /* 0x0000000000048947 */ /* 0x001fea0003800000 */
[----:B------:R0:W5:Y:S02]  /*2c60*/  LDG.E.LTC128B R18, desc[UR14][R4.64+0xa4] ;  /* 0x0000a40e04127981 */ /* 0x000164000c1e1920 */
.L_x_61:
[----:B------:R-:W-:Y:S05]  /*2c70*/  BSYNC B0 ;  /* 0x0000000000007941 */ /* 0x000fea0003800000 */
.L_x_60:
        /* <DEDUP_REMOVED lines=9> */
.L_x_63:
[----:B------:R-:W-:Y:S05]  /*2d10*/  BSYNC B0 ;  /* 0x0000000000007941 */ /* 0x000fea0003800000 */
.L_x_62:
        /* <DEDUP_REMOVED lines=9> */
.L_x_65:
[----:B------:R-:W-:Y:S05]  /*2db0*/  BSYNC B0 ;  /* 0x0000000000007941 */ /* 0x000fea0003800000 */
.L_x_64:
        /* <DEDUP_REMOVED lines=10> */
.L_x_67:
[----:B------:R-:W-:Y:S05]  /*2e60*/  BSYNC B0 ;  /* 0x0000000000007941 */ /* 0x000fea0003800000 */
.L_x_66:
        /* <DEDUP_REMOVED lines=10> */
.L_x_69:
[----:B------:R-:W-:Y:S05]  /*2f10*/  BSYNC B0 ;  /* 0x0000000000007941 */ /* 0x000fea0003800000 */
.L_x_68:
        /* <DEDUP_REMOVED lines=9> */
.L_x_71:
[----:B------:R-:W-:Y:S05]  /*2fb0*/  BSYNC B0 ;  /* 0x0000000000007941 */ /* 0x000fea0003800000 */
.L_x_70:
        /* <DEDUP_REMOVED lines=9> */
.L_x_73:
[----:B------:R-:W-:Y:S05]  /*3050*/  BSYNC B0 ;  /* 0x0000000000007941 */ /* 0x000fea0003800000 */
.L_x_72:
        /* <DEDUP_REMOVED lines=10> */
.L_x_75:
[----:B------:R-:W-:Y:S05]  /*3100*/  BSYNC B0 ;  /* 0x0000000000007941 */ /* 0x000fea0003800000 */
.L_x_74:
[----:B-----5:R-:W-:Y:S01]  /*3110*/  LOP3.LUT R19, R18, 0xffffe000, RZ, 0xc0, !PT ;  /* 0xffffe00012137812 */ /* 0x020fe200078ec0ff */
[----:B------:R-:W-:Y:S04]  /*3120*/  BSSY B0, `(.L_x_76) ;  /* 0x0000009000007945 */ /* 0x000fe80003800000 */
[----:B------:R-:W-:-:S04]  /*3130*/  FMUL R19, R19, R14 ;  /* 0x0000000e13137220 */ /* 0x000fc80000400000 */
[----:B------:R-:W-:-:S05]  /*3140*/  FFMA R19, R148, R11, R19 ;  /* 0x0000000b94137223 */ /* 0x000fca0000000013 */
[----:B------:R-:W-:-:S05]  /*3150*/  F2FP.TF32.F32.PACK_B R19, R19 ;  /* 0x00000013ff13723e */ /* 0x000fca00024050ff */
[----:B------:R0:W-:Y:S01]  /*3160*/  @P0 STG.E desc[UR14][R2.64+0xe0], R19 ;  /* 0x0000e01302000986 */ /* 0x0001e2000c10190e */
[----:B------:R-:W-:-:S04]  /*3170*/  ISETP.GT.AND P0, PT, R10, 0x39, PT ;  /* 0x000000390a00780c */ /* 0x000fc80003f04270 */
[----:B------:R-:W-:-:S13]  /*3180*/  ISETP.GT.AND P5, PT, R0, RZ, P0 ;  /* 0x000000ff0000720c */ /* 0x000fda00007a4270 */
[----:B0-----:R-:W-:Y:S05]  /*3190*/  @!P5 BRA `(.L_x_77) ;  /* 0x000000000004d947 */ /* 0x001fea0003800000 */
[----:B------:R0:W5:Y:S02]  /*31a0*/  LDG.E.LTC128B R18, desc[UR14][R4.64+0xe4] ;  /* 0x0000e40e04127981 */ /* 0x000164000c1e1920 */
.L_x_77:
[----:B------:R-:W-:Y:S05]  /*31b0*/  BSYNC B0 ;  /* 0x0000000000007941 */ /* 0x000fea0003800000 */
.L_x_76:
        /* <DEDUP_REMOVED lines=9> */
.L_x_79:
[----:B------:R-:W-:Y:S05]  /*3250*/  BSYNC B0 ;  /* 0x0000000000007941 */ /* 0x000fea0003800000 */
.L_x_78:
[----:B-----5:R-:W-:Y:S01]  /*3260*/  LOP3.LUT R19, R18, 0xffffe000, RZ, 0xc0, !PT ;  /* 0xffffe00012137812 */ /* 0x020fe200078ec0ff */
[----:B------:R-:W-:Y:S01]  /*3270*/  BSSY B0, `(.L_x_80) ;  /* 0x0000009000007945 */ /* 0x000fe20003800000 */
[----:B------:R-:W-:-:S03]  /*3280*/  IMAD.MOV.U32 R16, RZ, RZ, R18 ;  /* 0x000000ffff107224 */ /* 0x000fc600078e0012 */
[----:B------:R-:W-:-:S04]  /*3290*/  FMUL R19, R19, R14 ;  /* 0x0000000e13137220 */ /* 0x000fc80000400000 */
[----:B------:R-:W-:-:S05]  /*32a0*/  FFMA R19, R150, R11, R19 ;  /* 0x0000000b96137223 */ /* 0x000fca0000000013 */
[----:B------:R-:W-:-:S05]  /*32b0*/  F2FP.TF32.F32.PACK_B R19, R19 ;  /* 0x00000013ff13723e */ /* 0x000fca00024050ff */
[----:B------:R0:W-:Y:S01]  /*32c0*/  @P5 STG.E desc[UR14][R6.64+0xe0], R19 ;  /* 0x0000e01306005986 */ /* 0x0001e2000c10190e */
[----:B------:R-:W-:-:S13]  /*32d0*/  ISETP.GT.AND P5, PT, R0, 0x8, P0 ;  /* 0x000000080000780c */ /* 0x000fda00007a4270 */
[----:B0-----:R-:W-:Y:S05]  /*32e0*/  @!P5 BRA `(.L_x_81) ;  /* 0x000000000004d947 */ /* 0x001fea0003800000 */
[----:B------:R0:W5:Y:S02]  /*32f0*/  LDG.E.LTC128B R16, desc[UR14][R8.64+0xe4] ;  /* 0x0000e40e08107981 */ /* 0x000164000c1e1920 */
.L_x_81:
[----:B------:R-:W-:Y:S05]  /*3300*/  BSYNC B0 ;  /* 0x0000000000007941 */ /* 0x000fea0003800000 */
.L_x_80:
[----:B-----5:R-:W-:Y:S01]  /*3310*/  LOP3.LUT R19, R16, 0xffffe000, RZ, 0xc0, !PT ;  /* 0xffffe00010137812 */ /* 0x020fe200078ec0ff */
[----:B------:R-:W-:Y:S01]  /*3320*/  USHF.L.U32 UR22, UR4, 0x8, URZ ;  /* 0x0000000804167899 */ /* 0x000fe2000800063f */
[----:B--2---:R-:W-:Y:S01]  /*3330*/  LOP3.LUT R123, R17, 0x20, RZ, 0xfc, !PT ;  /* 0x00000020117b7812 */ /* 0x004fe200078efcff */
[----:B------:R-:W-:Y:S02]  /*3340*/  USHF.L.U64.HI UR4, UR4, 0x8, UR5 ;  /* 0x0000000804047899 */ /* 0x000fe40008010205 */
[----:B------:R-:W-:-:S04]  /*3350*/  FMUL R18, R19, R14 ;  /* 0x0000000e13127220 */ /* 0x000fc80000400000 */
[----:B------:R-:W-:-:S05]  /*3360*/  FFMA R151, R151, R11, R18 ;  /* 0x0000000b97977223 */ /* 0x000fca0000000012 */
[----:B------:R-:W-:-:S05]  /*3370*/  F2FP.TF32.F32.PACK_B R151, R151 ;  /* 0x00000097ff97723e */ /* 0x000fca00024050ff */
[----:B------:R-:W-:Y:S01]  /*3380*/  @P5 STG.E desc[UR14][R6.64+0xe4], R151 ;  /* 0x0000e49706005986 */ /* 0x000fe2000c10190e */
[----:B------:R-:W-:-:S05]  /*3390*/  IADD3 R126, P5, R123, R2, RZ ;  /* 0x000000027b7e7210 */ /* 0x000fca0007fbe0ff */
[----:B------:R-:W-:Y:S01]  /*33a0*/  IMAD.X R127, R21, 0x1, R3, P5 ;  /* 0x00000001157f7824 */ /* 0x000fe200028e0603 */
[----:B------:R-:W-:-:S04]  /*33b0*/  IADD3 R18, P5, R4, UR22, RZ ;  /* 0x0000001604127c10 */ /* 0x000fc8000ffbe0ff */
[----:B------:R-:W-:Y:S02]  /*33c0*/  IADD3.X R19, R5, UR4, RZ, P5, !PT ;  /* 0x0000000405137c10 */ /* 0x000fe4000affe4ff */
[----:B------:R-:W-:-:S04]  /*33d0*/  ISETP.GT.AND P5, PT, R10, RZ, PT ;  /* 0x000000ff0a00720c */ /* 0x000fc80003fa4270 */
[----:B------:R-:W-:-:S13]  /*33e0*/  ISETP.GT.AND P5, PT, R0, 0x40, P5 ;  /* 0x000000400000780c */ /* 0x000fda0002fa4270 */
[----:B------:R-:W2:Y:S01]  /*33f0*/  @P5 LDG.E.LTC128B R16, desc[UR14][R18.64] ;  /* 0x0000000e12105981 */ /* 0x000ea2000c1e1920 */
[----:B------:R-:W-:Y:S01]  /*3400*/  LOP3.LUT R121, R17, 0x24, RZ, 0xfc, !PT ;  /* 0x0000002411797812 */ /* 0x000fe200078efcff */
[----:B------:R-:W-:Y:S01]  /*3410*/  ULOP3.LUT UR21, UR22, 0x4, URZ, 0xfc, !UPT ;  /* 0x0000000416157892 */ /* 0x000fe2000f8efc3f */
[----:B--2---:R-:W-:-:S05]  /*3420*/  LOP3.LUT R23, R16, 0xffffe000, RZ, 0xc0, !PT ;  /* 0xffffe00010177812 */ /* 0x004fca00078ec0ff */
[----:B------:R-:W-:-:S04]  /*3430*/  FMUL R23, R23, R14 ;  /* 0x0000000e17177220 */ /* 0x000fc80000400000 */
[----:B------:R-:W-:-:S05]  /*3440*/  FFMA R133, R88, R11, R23 ;  /* 0x0000000b58857223 */ /* 0x000fca0000000017 */
[----:B------:R-:W-:-:S05]  /*3450*/  F2FP.TF32.F32.PACK_B R133, R133 ;  /* 0x00000085ff85723e */ /* 0x000fca00024050ff */
[----:B------:R2:W-:Y:S01]  /*3460*/  @P5 STG.E desc[UR14][R12.64], R133 ;  /* 0x000000850c005986 */ /* 0x0005e2000c10190e */
[----:B------:R-:W-:-:S05]  /*3470*/  IADD3 R128, P5, R121, R2, RZ ;  /* 0x0000000279807210 */ /* 0x000fca0007fbe0ff */
[----:B------:R-:W-:Y:S01]  /*3480*/  IMAD.X R129, R21, 0x1, R3, P5 ;  /* 0x0000000115817824 */ /* 0x000fe200028e0603 */
[----:B------:R-:W-:-:S04]  /*3490*/  IADD3 R130, P5, R4, UR21, RZ ;  /* 0x0000001504827c10 */ /* 0x000fc8000ffbe0ff */
[----:B------:R-:W-:Y:S02]  /*34a0*/  IADD3.X R131, R5, UR4, RZ, P5, !PT ;  /* 0x0000000405837c10 */ /* 0x000fe4000affe4ff */
[----:B------:R-:W-:-:S13]  /*34b0*/  ISETP.GT.AND P5, PT, R0, 0x40, P6 ;  /* 0x000000400000780c */ /* 0x000fda00037a4270 */
[----:B------:R-:W3:Y:S01]  /*34c0*/  @P5 LDG.E.LTC128B R16, desc[UR14][R130.64] ;  /* 0x0000000e82105981 */ /* 0x000ee2000c1e1920 */
[----:B------:R-:W-:Y:S01]  /*34d0*/  BSSY B0, `(.L_x_82) ;  /* 0x000000e000007945 */ /* 0x000fe20003800000 */
[----:B---3--:R-:W-:-:S05]  /*34e0*/  LOP3.LUT R23, R16, 0xffffe000, RZ, 0xc0, !PT ;  /* 0xffffe00010177812 */ /* 0x008fca00078ec0ff */
[----:B------:R-:W-:-:S04]  /*34f0*/  FMUL R20, R23, R14 ;  /* 0x0000000e17147220 */ /* 0x000fc80000400000 */
[----:B--2---:R-:W-:-:S05]  /*3500*/  FFMA R133, R89, R11, R20 ;  /* 0x0000000b59857223 */ /* 0x004fca0000000014 */
[----:B------:R-:W-:-:S05]  /*3510*/  F2FP.TF32.F32.PACK_B R133, R133 ;  /* 0x00000085ff85723e */ /* 0x000fca00024050ff */
[----:B------:R2:W-:Y:S01]  /*3520*/  @P5 STG.E desc[UR14][R124.64], R133 ;  /* 0x000000857c005986 */ /* 0x0005e2000c10190e */
[----:B------:R-:W-:-:S05]  /*3530*/  IADD3 R88, P5, R17, R6, RZ ;  /* 0x0000000611587210 */ /* 0x000fca0007fbe0ff */
[----:B------:R-:W-:Y:S01]  /*3540*/  IMAD.X R89, R21, 0x1, R7, P5 ;  /* 0x0000000115597824 */ /* 0x000fe200028e0607 */
[----:B------:R-:W-:-:S04]  /*3550*/  IADD3 R22, P5, R8, UR22, RZ ;  /* 0x0000001608167c10 */ /* 0x000fc8000ffbe0ff */
[----:B------:R-:W-:Y:S02]  /*3560*/  IADD3.X R23, R9, UR4, RZ, P5, !PT ;  /* 0x0000000409177c10 */ /* 0x000fe4000affe4ff */
[----:B------:R-:W-:-:S04]  /*3570*/  ISETP.GT.AND P5, PT, R10, RZ, PT ;  /* 0x000000ff0a00720c */ /* 0x000fc80003fa4270 */
[----:B------:R-:W-:-:S13]  /*3580*/  ISETP.GT.AND P5, PT, R0, 0x48, P5 ;  /* 0x000000480000780c */ /* 0x000fda0002fa4270 */
[----:B--2---:R-:W-:Y:S05]  /*3590*/  @!P5 BRA `(.L_x_83) ;  /* 0x000000000004d947 */ /* 0x004fea0003800000 */
[----:B------:R2:W5:Y:S02]  /*35a0*/  LDG.E.LTC128B R16, desc[UR14][R22.64] ;  /* 0x0000000e16107981 */ /* 0x000564000c1e1920 */
.L_x_83:
[----:B------:R-:W-:Y:S05]  /*35b0*/  BSYNC B0 ;  /* 0x0000000000007941 */ /* 0x000fea0003800000 */
.L_x_82:
[----:B-----5:R-:W-:Y:S01]  /*35c0*/  LOP3.LUT R125, R16, 0xffffe000, RZ, 0xc0, !PT ;  /* 0xffffe000107d7812 */ /* 0x020fe200078ec0ff */
[----:B------:R-:W-:Y:S04]  /*35d0*/  BSSY B0, `(.L_x_84) ;  /* 0x000000c000007945 */ /* 0x000fe80003800000 */
[----:B------:R-:W-:-:S04]  /*35e0*/  FMUL R125, R125, R14 ;  /* 0x0000000e7d7d7220 */ /* 0x000fc80000400000 */
[----:B------:R-:W-:-:S05]  /*35f0*/  FFMA R125, R90, R11, R125 ;  /* 0x0000000b5a7d7223 */ /* 0x000fca000000007d */
[----:B------:R-:W-:-:S05]  /*3600*/  F2FP.TF32.F32.PACK_B R125, R125 ;  /* 0x0000007dff7d723e */ /* 0x000fca00024050ff */
[----:B------:R3:W-:Y:S01]  /*3610*/  @P5 STG.E desc[UR14][R88.64], R125 ;  /* 0x0000007d58005986 */ /* 0x0007e2000c10190e */
[----:B------:R-:W-:-:S05]  /*3620*/  IADD3 R132, P5, R15, R6, RZ ;  /* 0x000000060f847210 */ /* 0x000fca0007fbe0ff */
[----:B------:R-:W-:Y:S01]  /*3630*/  IMAD.X R133, R21, 0x1, R7, P5 ;  /* 0x0000000115857824 */ /* 0x000fe200028e0607 */
[----:B------:R-:W-:-:S13]  /*3640*/  ISETP.GT.AND P5, PT, R0, 0x48, P6 ;  /* 0x000000480000780c */ /* 0x000fda00037a4270 */
[----:B---3--:R-:W-:Y:S05]  /*3650*/  @!P5 BRA `(.L_x_85) ;  /* 0x00000000000cd947 */ /* 0x008fea0003800000 */
[----:B------:R-:W-:-:S04]  /*3660*/  IADD3 R124, P6, R8, UR21, RZ ;  /* 0x00000015087c7c10 */ /* 0x000fc8000ffde0ff */
[----:B------:R-:W-:-:S05]  /*3670*/  IADD3.X R125, R9, UR4, RZ, P6, !PT ;  /* 0x00000004097d7c10 */ /* 0x000fca000b7fe4ff */
[----:B------:R3:W5:Y:S04]  /*3680*/  LDG.E.LTC128B R16, desc[UR14][R124.64] ;  /* 0x0000000e7c107981 */ /* 0x000768000c1e1920 */
.L_x_85:
[----:B------:R-:W-:Y:S05]  /*3690*/  BSYNC B0 ;  /* 0x0000000000007941 */ /* 0x000fea0003800000 */
.L_x_84:
[----:B---3-5:R-:W-:Y:S01]  /*36a0*/  LOP3.LUT R125, R16, 0xffffe000, RZ, 0xc0, !PT ;  /* 0xffffe000107d7812 */ /* 0x028fe200078ec0ff */
[----:B------:R-:W-:Y:S01]  /*36b0*/  ULOP3.LUT UR20, UR22, 0x20, URZ, 0xfc, !UPT ;  /* 0x0000002016147892 */ /* 0x000fe2000f8efc3f */
[----:B------:R-:W-:-:S03]  /*36c0*/  ISETP.GT.AND P6, PT, R10, 0x8, PT ;  /* 0x000000080a00780c */ /* 0x000fc60003fc4270 */
[----:B------:R-:W-:-:S04]  /*36d0*/  FMUL R20, R125, R14 ;  /* 0x0000000e7d147220 */ /* 0x000fc80000400000 */
[----:B------:R-:W-:Y:S01]  /*36e0*/  FFMA R137, R91, R11, R20 ;  /* 0x0000000b5b897223 */ /* 0x000fe20000000014 */
[----:B------:R-:W-:-:S04]  /*36f0*/  LOP3.LUT R91, R17, 0x40, RZ, 0xfc, !PT ;  /* 0x00000040115b7812 */ /* 0x000fc800078efcff */
[----:B------:R-:W-:-:S05]  /*3700*/  F2FP.TF32.F32.PACK_B R137, R137 ;  /* 0x00000089ff89723e */ /* 0x000fca00024050ff */
[----:B------:R3:W-:Y:S01]  /*3710*/  @P5 STG.E desc[UR14][R132.64], R137 ;  /* 0x0000008984005986 */ /* 0x0007e2000c10190e */
[----:B------:R-:W-:-:S05]  /*3720*/  IADD3 R130, P5, R91, R2, RZ ;  /* 0x000000025b827210 */ /* 0x000fca0007fbe0ff */
[----:B------:R-:W-:Y:S01]  /*3730*/  IMAD.X R131, R21, 0x1, R3, P5 ;  /* 0x0000000115837824 */ /* 0x000fe200028e0603 */
[----:B------:R-:W-:-:S04]  /*3740*/  IADD3 R134, P5, R4, UR20, RZ ;  /* 0x0000001404867c10 */ /* 0x000fc8000ffbe0ff */
[----:B------:R-:W-:Y:S02]  /*3750*/  IADD3.X R135, R5, UR4, RZ, P5, !PT ;  /* 0x0000000405877c10 */ /* 0x000fe4000affe4ff */
[----:B------:R-:W-:-:S13]  /*3760*/  ISETP.GT.AND P5, PT, R0, 0x40, P6 ;  /* 0x000000400000780c */ /* 0x000fda00037a4270 */
[----:B------:R-:W2:Y:S01]  /*3770*/  @P5 LDG.E.LTC128B R16, desc[UR14][R134.64] ;  /* 0x0000000e86105981 */ /* 0x000ea2000c1e1920 */
[----:B------:R-:W-:Y:S01]  /*3780*/  ULOP3.LUT UR19, UR22, 0x24, URZ, 0xfc, !UPT ;  /* 0x0000002416137892 */ /* 0x000fe2000f8efc3f */
[----:B--2---:R-:W-:-:S05]  /*3790*/  LOP3.LUT R125, R16, 0xffffe000, RZ, 0xc0, !PT ;  /* 0xffffe000107d7812 */ /* 0x004fca00078ec0ff */
[----:B------:R-:W-:-:S04]  /*37a0*/  FMUL R125, R125, R14 ;  /* 0x0000000e7d7d7220 */ /* 0x000fc80000400000 */
[----:B------:R-:W-:Y:S01]  /*37b0*/  FFMA R139, R92, R11, R125 ;  /* 0x0000000b5c8b7223 */ /* 0x000fe2000000007d */
[----:B------:R-:W-:-:S04]  /*37c0*/  LOP3.LUT R125, R17, 0x44, RZ, 0xfc, !PT ;  /* 0x00000044117d7812 */ /* 0x000fc800078efcff */
[----:B------:R-:W-:-:S05]  /*37d0*/  F2FP.TF32.F32.PACK_B R139, R139 ;  /* 0x0000008bff8b723e */ /* 0x000fca00024050ff */
[----:B------:R2:W-:Y:S01]  /*37e0*/  @P5 STG.E desc[UR14][R126.64], R139 ;  /* 0x0000008b7e005986 */ /* 0x0005e2000c10190e */
[----:B---3--:R-:W-:-:S05]  /*37f0*/  IADD3 R132, P5, R125, R2, RZ ;  /* 0x000000027d847210 */ /* 0x008fca0007fbe0ff */
[----:B------:R-:W-:Y:S01]  /*3800*/  IMAD.X R133, R21, 0x1, R3, P5 ;  /* 0x0000000115857824 */ /* 0x000fe200028e0603 */
[----:B------:R-:W-:-:S04]  /*3810*/  IADD3 R136, P5, R4, UR19, RZ ;  /* 0x0000001304887c10 */ /* 0x000fc8000ffbe0ff */
[----:B------:R-:W-:Y:S02]  /*3820*/  IADD3.X R137, R5, UR4, RZ, P5, !PT ;  /* 0x0000000405897c10 */ /* 0x000fe4000affe4ff */
[----:B------:R-:W-:-:S04]  /*3830*/  ISETP.GT.AND P5, PT, R10, 0x9, PT ;  /* 0x000000090a00780c */ /* 0x000fc80003fa4270 */
[----:B------:R-:W-:-:S13]  /*3840*/  ISETP.GT.AND P5, PT, R0, 0x40, P5 ;  /* 0x000000400000780c */ /* 0x000fda0002fa4270 */
[----:B------:R-:W3:Y:S01]  /*3850*/  @P5 LDG.E.LTC128B R16, desc[UR14][R136.64] ;  /* 0x0000000e88105981 */ /* 0x000ee2000c1e1920 */
[----:B------:R-:W-:Y:S01]  /*3860*/  BSSY B0, `(.L_x_86) ;  /* 0x000000d000007945 */ /* 0x000fe20003800000 */
[----:B---3--:R-:W-:-:S05]  /*3870*/  LOP3.LUT R135, R16, 0xffffe000, RZ, 0xc0, !PT ;  /* 0xffffe00010877812 */ /* 0x008fca00078ec0ff */
[----:B------:R-:W-:-:S04]  /*3880*/  FMUL R20, R135, R14 ;  /* 0x0000000e87147220 */ /* 0x000fc80000400000 */
[----:B------:R-:W-:-:S05]  /*3890*/  FFMA R93, R93, R11, R20 ;  /* 0x0000000b5d5d7223 */ /* 0x000fca0000000014 */
[----:B------:R-:W-:-:S05]  /*38a0*/  F2FP.TF32.F32.PACK_B R93, R93 ;  /* 0x0000005dff5d723e */ /* 0x000fca00024050ff */
[----:B------:R3:W-:Y:S01]  /*38b0*/  @P5 STG.E desc[UR14][R128.64], R93 ;  /* 0x0000005d80005986 */ /* 0x0007e2000c10190e */
[----:B--2---:R-:W-:-:S05]  /*38c0*/  IADD3 R126, P5, R123, R6, RZ ;  /* 0x000000067b7e7210 */ /* 0x004fca0007fbe0ff */
[----:B------:R-:W-:Y:S01]  /*38d0*/  IMAD.X R127, R21, 0x1, R7, P5 ;  /* 0x00000001157f7824 */ /* 0x000fe200028e0607 */
[----:B------:R-:W-:-:S13]  /*38e0*/  ISETP.GT.AND P5, PT, R0, 0x48, P6 ;  /* 0x000000480000780c */ /* 0x000fda00037a4270 */
[----:B---3--:R-:W-:Y:S05]  /*38f0*/  @!P5 BRA `(.L_x_87) ;  /* 0x00000000000cd947 */ /* 0x008fea0003800000 */
[----:B------:R-:W-:-:S04]  /*3900*/  IADD3 R92, P6, R8, UR20, RZ ;  /* 0x00000014085c7c10 */ /* 0x000fc8000ffde0ff */
[----:B------:R-:W-:-:S05]  /*3910*/  IADD3.X R93, R9, UR4, RZ, P6, !PT ;  /* 0x00000004095d7c10 */ /* 0x000fca000b7fe4ff */
[----:B------:R2:W5:Y:S04]  /*3920*/  LDG.E.LTC128B R16, desc[UR14][R92.64] ;  /* 0x0000000e5c107981 */ /* 0x000568000c1e1920 */
.L_x_87:
[----:B------:R-:W-:Y:S05]  /*3930*/  BSYNC B0 ;  /* 0x0000000000007941 */ /* 0x000fea0003800000 */
.L_x_86:
[----:B--2--5:R-:W-:Y:S01]  /*3940*/  LOP3.LUT R93, R16, 0xffffe000, RZ, 0xc0, !PT ;  /* 0xffffe000105d7812 */ /* 0x024fe200078ec0ff */
[----:B------:R-:W-:Y:S01]  /*3950*/  BSSY B0, `(.L_x_88) ;  /* 0x000000d000007945 */ /* 0x000fe20003800000 */
[----:B------:R-:W-:-:S03]  /*3960*/  ISETP.GT.AND P6, PT, R10, 0x9, PT ;  /* 0x000000090a00780c */ /* 0x000fc60003fc4270 */
[----:B------:R-:W-:-:S04]  /*3970*/  FMUL R93, R93, R14 ;  /* 0x0000000e5d5d7220 */ /* 0x000fc80000400000 */
[----:B------:R-:W-:-:S05]  /*3980*/  FFMA R93, R94, R11, R93 ;  /* 0x0000000b5e5d7223 */ /* 0x000fca000000005d */
[----:B------:R-:W-:-:S05]  /*3990*/  F2FP.TF32.F32.PACK_B R93, R93 ;  /* 0x0000005dff5d723e */ /* 0x000fca00024050ff */
[----:B------:R2:W-:Y:S01]  /*39a0*/  @P5 STG.E desc[UR14][R126.64], R93 ;  /* 0x0000005d7e005986 */ /* 0x0005e2000c10190e */
[----:B------:R-:W-:-:S05]  /*39b0*/  IADD3 R128, P5, R121, R6, RZ ;  /* 0x0000000679807210 */ /* 0x000fca0007fbe0ff */
[----:B------:R-:W-:Y:S01]  /*39c0*/  IMAD.X R129, R21, 0x1, R7, P5 ;  /* 0x0000000115817824 */ /* 0x000fe200028e0607 */
[----:B------:R-:W-:-:S13]  /*39d0*/  ISETP.GT.AND P5, PT, R0, 0x48, P6 ;  /* 0x000000480000780c */ /* 0x000fda00037a4270 */
[----:B--2---:R-:W-:Y:S05]  /*39e0*/  @!P5 BRA `(.L_x_89) ;  /* 0x00000000000cd947 */ /* 0x004fea0003800000 */
[----:B------:R-:W-:-:S04]  /*39f0*/  IADD3 R92, P6, R8, UR19, RZ ;  /* 0x00000013085c7c10 */ /* 0x000fc8000ffde0ff */
[----:B------:R-:W-:-:S05]  /*3a00*/  IADD3.X R93, R9, UR4, RZ, P6, !PT ;  /* 0x00000004095d7c10 */ /* 0x000fca000b7fe4ff */
[----:B------:R2:W5:Y:S04]  /*3a10*/  LDG.E.LTC128B R16, desc[UR14][R92.64] ;  /* 0x0000000e5c107981 */ /* 0x000568000c1e1920 */
.L_x_89:
[----:B------:R-:W-:Y:S05]  /*3a20*/  BSYNC B0 ;  /* 0x0000000000007941 */ /* 0x000fea0003800000 */
.L_x_88:
[----:B--2--5:R-:W-:Y:S01]  /*3a30*/  LOP3.LUT R93, R16, 0xffffe000, RZ, 0xc0, !PT ;  /* 0xffffe000105d7812 */ /* 0x024fe200078ec0ff */
[----:B------:R-:W-:Y:S01]  /*3a40*/  ULOP3.LUT UR18, UR22, 0x40, URZ, 0xfc, !UPT ;  /* 0x0000004016127892 */ /* 0x000fe2000f8efc3f */
[----:B------:R-:W-:-:S03]  /*3a50*/  ISETP.GT.AND P6, PT, R10, 0x10, PT ;  /* 0x000000100a00780c */ /* 0x000fc60003fc4270 */
[----:B------:R-:W-:Y:S01]  /*3a60*/  FMUL R20, R93, R14 ;  /* 0x0000000e5d147220 */ /* 0x000fe20000400000 */
[----:B------:R-:W-:-:S03]  /*3a70*/  LOP3.LUT R93, R17, 0x60, RZ, 0xfc, !PT ;  /* 0x00000060115d7812 */ /* 0x000fc600078efcff */
        /* <DEDUP_REMOVED lines=9> */
[----:B------:R-:W-:Y:S01]  /*3b10*/  ULOP3.LUT UR17, UR22, 0x44, URZ, 0xfc, !UPT ;  /* 0x0000004416117892 */ /* 0x000fe2000f8efc3f */
[----:B---3--:R-:W-:-:S05]  /*3b20*/  LOP3.LUT R95, R16, 0xffffe000, RZ, 0xc0, !PT ;  /* 0xffffe000105f7812 */ /* 0x008fca00078ec0ff */
[----:B------:R-:W-:-:S04]  /*3b30*/  FMUL R95, R95, R14 ;  /* 0x0000000e5f5f7220 */ /* 0x000fc80000400000 */
[----:B------:R-:W-:Y:S01]  /*3b40*/  FFMA R139, R96, R11, R95 ;  /* 0x0000000b608b7223 */ /* 0x000fe2000000005f */
[----:B------:R-:W-:-:S04]  /*3b50*/  LOP3.LUT R95, R17, 0x64, RZ, 0xfc, !PT ;  /* 0x00000064115f7812 */ /* 0x000fc800078efcff */
[----:B------:R-:W-:-:S05]  /*3b60*/  F2FP.TF32.F32.PACK_B R139, R139 ;  /* 0x0000008bff8b723e */ /* 0x000fca00024050ff */
[----:B------:R3:W-:Y:S01]  /*3b70*/  @P5 STG.E desc[UR14][R130.64], R139 ;  /* 0x0000008b82005986 */ /* 0x0007e2000c10190e */
[----:B--2---:R-:W-:-:S05]  /*3b80*/  IADD3 R128, P5, R95, R2, RZ ;  /* 0x000000025f807210 */ /* 0x004fca0007fbe0ff */
[----:B------:R-:W-:Y:S01]  /*3b90*/  IMAD.X R129, R21, 0x1, R3, P5 ;  /* 0x0000000115817824 */ /* 0x000fe200028e0603 */
[----:B------:R-:W-:-:S04]  /*3ba0*/  IADD3 R136, P5, R4, UR17, RZ ;  /* 0x0000001104887c10 */ /* 0x000fc8000ffbe0ff */
[----:B------:R-:W-:Y:S02]  /*3bb0*/  IADD3.X R137, R5, UR4, RZ, P5, !PT ;  /* 0x0000000405897c10 */ /* 0x000fe4000affe4ff */
[----:B------:R-:W-:-:S04]  /*3bc0*/  ISETP.GT.AND P5, PT, R10, 0x11, PT ;  /* 0x000000110a00780c */ /* 0x000fc80003fa4270 */
[----:B------:R-:W-:-:S13]  /*3bd0*/  ISETP.GT.AND P5, PT, R0, 0x40, P5 ;  /* 0x000000400000780c */ /* 0x000fda0002fa4270 */
[----:B------:R-:W2:Y:S01]  /*3be0*/  @P5 LDG.E.LTC128B R16, desc[UR14][R136.64] ;  /* 0x0000000e88105981 */ /* 0x000ea2000c1e1920 */
[----:B------:R-:W-:Y:S01]  /*3bf0*/  BSSY B0, `(.L_x_90) ;  /* 0x000000d000007945 */ /* 0x000fe20003800000 */
[----:B--2---:R-:W-:-:S05]  /*3c00*/  LOP3.LUT R135, R16, 0xffffe000, RZ, 0xc0, !PT ;  /* 0xffffe00010877812 */ /* 0x004fca00078ec0ff */
[----:B------:R-:W-:-:S04]  /*3c10*/  FMUL R20, R135, R14 ;  /* 0x0000000e87147220 */ /* 0x000fc80000400000 */
[----:B------:R-:W-:-:S05]  /*3c20*/  FFMA R97, R97, R11, R20 ;  /* 0x0000000b61617223 */ /* 0x000fca0000000014 */
[----:B------:R-:W-:-:S05]  /*3c30*/  F2FP.TF32.F32.PACK_B R97, R97 ;  /* 0x00000061ff61723e */ /* 0x000fca00024050ff */
[----:B------:R2:W-:Y:S01]  /*3c40*/  @P5 STG.E desc[UR14][R132.64], R97 ;  /* 0x0000006184005986 */ /* 0x0005e2000c10190e */
[----:B---3--:R-:W-:-:S05]  /*3c50*/  IADD3 R130, P5, R91, R6, RZ ;  /* 0x000000065b827210 */ /* 0x008fca0007fbe0ff */
[----:B------:R-:W-:Y:S01]  /*3c60*/  IMAD.X R131, R21, 0x1, R7, P5 ;  /* 0x0000000115837824 */ /* 0x000fe200028e0607 */
[----:B------:R-:W-:-:S13]  /*3c70*/  ISETP.GT.AND P5, PT, R0, 0x48, P6 ;  /* 0x000000480000780c */ /* 0x000fda00037a4270 */
[----:B--2---:R-:W-:Y:S05]  /*3c80*/  @!P5 BRA `(.L_x_91) ;  /* 0x00000000000cd947 */ /* 0x004fea0003800000 */
[----:B------:R-:W-:-:S04]  /*3c90*/  IADD3 R96, P6, R8, UR18, RZ ;  /* 0x0000001208607c10 */ /* 0x000fc8000ffde0ff */
[----:B------:R-:W-:-:S05]  /*3ca0*/  IADD3.X R97, R9, UR4, RZ, P6, !PT ;  /* 0x0000000409617c10 */ /* 0x000fca000b7fe4ff */
[----:B------:R2:W5:Y:S04]  /*3cb0*/  LDG.E.LTC128B R16, desc[UR14][R96.64] ;  /* 0x0000000e60107981 */ /* 0x000568000c1e1920 */
.L_x_91:
[----:B------:R-:W-:Y:S05]  /*3cc0*/  BSYNC B0 ;  /* 0x0000000000007941 */ /* 0x000fea0003800000 */
.L_x_90:
        /* <DEDUP_REMOVED lines=14> */
.L_x_93:
[----:B------:R-:W-:Y:S05]  /*3db0*/  BSYNC B0 ;  /* 0x0000000000007941 */ /* 0x000fea0003800000 */
.L_x_92:
        /* <DEDUP_REMOVED lines=41> */
.L_x_95:
[----:B------:R-:W-:Y:S05]  /*4050*/  BSYNC B0 ;  /* 0x0000000000007941 */ /* 0x000fea0003800000 */
.L_x_94:
        /* <DEDUP_REMOVED lines=14> */
.L_x_97:
[----:B------:R-:W-:Y:S05]  /*4140*/  BSYNC B0 ;  /* 0x0000000000007941 */ /* 0x000fea0003800000 */
.L_x_96:
        /* <DEDUP_REMOVED lines=41> */
.L_x_99:
[----:B------:R-:W-:Y:S05]  /*43e0*/  BSYNC B0 ;  /* 0x0000000000007941 */ /* 0x000fea0003800000 */
.L_x_98:
        /* <DEDUP_REMOVED lines=14> */
.L_x_101:
[----:B------:R-:W-:Y:S05]  /*44d0*/  BSYNC B0 ;  /* 0x0000000000007941 */ /* 0x000fea0003800000 */
.L_x_100:
        /* <DEDUP_REMOVED lines=40> */
.L_x_103:
[----:B------:R-:W-:Y:S05]  /*4760*/  BSYNC B0 ;  /* 0x0000000000007941 */ /* 0x000fea0003800000 */
.L_x_102:
[----:B--2--5:R-:W-:Y:S01]  /*4770*/  LOP3.LUT R109, R16, 0xffffe000, RZ, 0xc0, !PT ;  /* 0xffffe000106d7812 */ /* 0x024fe200078ec0ff */
        /* <DEDUP_REMOVED lines=12> */
.L_x_105:
[----:B------:R-:W-:Y:S05]  /*4840*/  BSYNC B0 ;  /* 0x0000000000007941 */ /* 0x000fea0003800000 */
.L_x_104:
[----:B--2--5:R-:W-:Y:S01]  /*4850*/  LOP3.LUT R109, R16, 0xffffe000, RZ, 0xc0, !PT ;  /* 0xffffe000106d7812 */ /* 0x024fe200078ec0ff */
[----:B------:R-:W-:-:S04]  /*4860*/  ULOP3.LUT UR8, UR22, 0xc0, URZ, 0xfc, !UPT ;  /* 0x000000c016087892 */ /* 0x000fc8000f8efc3f */
        /* <DEDUP_REMOVED lines=14> */
[----:B--2---:R-:W-:Y:S01]  /*4950*/  FFMA R137, R112, R11, R111 ;  /* 0x0000000b70897223 */ /* 0x004fe2000000006f */
        /* <DEDUP_REMOVED lines=22> */
.L_x_107:
[----:B------:R-:W-:Y:S05]  /*4ac0*/  BSYNC B0 ;  /* 0x0000000000007941 */ /* 0x000fea0003800000 */
.L_x_106:
        /* <DEDUP_REMOVED lines=13> */
.L_x_109:
[----:B------:R-:W-:Y:S05]  /*4ba0*/  BSYNC B0 ;  /* 0x0000000000007941 */ /* 0x000fea0003800000 */
.L_x_108:
[----:B--2--5:R-:W-:Y:S01]  /*4bb0*/  LOP3.LUT R3, R16, 0xffffe000, RZ, 0xc0, !PT ;  /* 0xffffe00010037812 */ /* 0x024fe200078ec0ff */
[----:B------:R-:W-:-:S04]  /*4bc0*/  ULOP3.LUT UR6, UR22, 0xe0, URZ, 0xfc, !UPT ;  /* 0x000000e016067892 */ /* 0x000fc8000f8efc3f */
        /* <DEDUP_REMOVED lines=13> */
[----:B------:R-:W-:-:S05]  /*4ca0*/  FFMA R115, R116, R11, R115 ;  /* 0x0000000b74737223 */ /* 0x000fca0000000073 */
[----:B------:R-:W-:-:S05]  /*4cb0*/  F2FP.TF32.F32.PACK_B R115, R115 ;  /* 0x00000073ff73723e */ /* 0x000fca00024050ff */
[----:B------:R2:W-:Y:S01]  /*4cc0*/  @P5 STG.E desc[UR14][R126.64], R115 ;  /* 0x000000737e005986 */ /* 0x0005e2000c10190e */
[----:B------:R-:W-:-:S05]  /*4cd0*/  IADD3 R6, P5, R111, R6, RZ ;  /* 0x000000066f067210 */ /* 0x000fca0007fbe0ff */
[----:B------:R-:W-:Y:S01]  /*4ce0*/  IMAD.X R7, R21, 0x1, R7, P5 ;  /* 0x0000000115077824 */ /* 0x000fe200028e0607 */
[----:B-1--4-:R-:W-:-:S04]  /*4cf0*/  IADD3 R4, P5, R4, UR5, RZ ;  /* 0x0000000504047c10 */ /* 0x012fc8000ffbe0ff */
[----:B------:R-:W-:Y:S02]  /*4d00*/  IADD3.X R5, R5, UR4, RZ, P5, !PT ;  /* 0x0000000405057c10 */ /* 0x000fe4000affe4ff */
        /* <DEDUP_REMOVED lines=15> */
.L_x_111:
[----:B------:R-:W-:Y:S05]  /*4e00*/  BSYNC B0 ;  /* 0x0000000000007941 */ /* 0x000fea0003800000 */
.L_x_110:
[----:B-1---5:R-:W-:Y:S01]  /*4e10*/  LOP3.LUT R5, R16, 0xffffe000, RZ, 0xc0, !PT ;  /* 0xffffe00010057812 */ /* 0x022fe200078ec0ff */
[----:B------:R-:W-:Y:S04]  /*4e20*/  BSSY B0, `(.L_x_112) ;  /* 0x000000c000007945 */ /* 0x000fe80003800000 */
        /* <DEDUP_REMOVED lines=9> */
[----:B-1----:R-:W-:Y:S05]  /*4ec0*/  @!P5 BRA `(.L_x_113) ;  /* 0x000000000004d947 */ /* 0x002fea0003800000 */
[----:B------:R1:W5:Y:S02]  /*4ed0*/  LDG.E.LTC128B R16, desc[UR14][R4.64] ;  /* 0x0000000e04107981 */ /* 0x000364000c1e1920 */
.L_x_113:
[----:B------:R-:W-:Y:S05]  /*4ee0*/  BSYNC B0 ;  /* 0x0000000000007941 */ /* 0x000fea0003800000 */
.L_x_112:
[----:B-1---5:R-:W-:Y:S01]  /*4ef0*/  LOP3.LUT R5, R16, 0xffffe000, RZ, 0xc0, !PT ;  /* 0xffffe00010057812 */ /* 0x022fe200078ec0ff */
[----:B------:R-:W-:Y:S01]  /*4f00*/  BSSY B0, `(.L_x_114) ;  /* 0x000000d000007945 */ /* 0x000fe20003800000 */
[----:B------:R-:W-:-:S03]  /*4f10*/  ISETP.GT.AND P6, PT, R10, RZ, PT ;  /* 0x000000ff0a00720c */ /* 0x000fc60003fc4270 */
        /* <DEDUP_REMOVED lines=11> */
.L_x_115:
[----:B------:R-:W-:Y:S05]  /*4fd0*/  BSYNC B0 ;  /* 0x0000000000007941 */ /* 0x000fea0003800000 */
.L_x_114:
[----:B-----5:R-:W-:Y:S01]  /*4fe0*/  LOP3.LUT R7, R16, 0xffffe000, RZ, 0xc0, !PT ;  /* 0xffffe00010077812 */ /* 0x020fe200078ec0ff */
        /* <DEDUP_REMOVED lines=13> */
.L_x_117:
[----:B------:R-:W-:Y:S05]  /*50c0*/  BSYNC B0 ;  /* 0x0000000000007941 */ /* 0x000fea0003800000 */
.L_x_116:
[----:B--2--5:R-:W-:Y:S01]  /*50d0*/  LOP3.LUT R7, R16, 0xffffe000, RZ, 0xc0, !PT ;  /* 0xffffe00010077812 */ /* 0x024fe200078ec0ff */
        /* <DEDUP_REMOVED lines=8> */
[----:B0-----:R-:W-:-:S04]  /*5160*/  IADD3 R8, P5, R22, UR22, RZ ;  /* 0x0000001616087c10 */ /* 0x001fc8000ffbe0ff */
[----:B------:R-:W-:Y:S02]  /*5170*/  IADD3.X R9, R23, UR4, RZ, P5, !PT ;  /* 0x0000000417097c10 */ /* 0x000fe4000affe4ff */
[----:B------:R-:W-:-:S13]  /*5180*/  ISETP.GT.AND P5, PT, R0, 0x88, P6 ;  /* 0x000000880000780c */ /* 0x000fda00037a4270 */
[----:B--2---:R-:W-:Y:S05]  /*5190*/  @!P5 BRA `(.L_x_119) ;  /* 0x000000000004d947 */ /* 0x004fea0003800000 */
[----:B------:R0:W5:Y:S02]  /*51a0*/  LDG.E.LTC128B R16, desc[UR14][R8.64] ;  /* 0x0000000e08107981 */ /* 0x000164000c1e1920 */
.L_x_119:
[----:B------:R-:W-:Y:S05]  /*51b0*/  BSYNC B0 ;  /* 0x0000000000007941 */ /* 0x000fea0003800000 */
.L_x_118:
        /* <DEDUP_REMOVED lines=14> */
.L_x_121:
[----:B------:R-:W-:Y:S05]  /*52a0*/  BSYNC B0 ;  /* 0x0000000000007941 */ /* 0x000fea0003800000 */
.L_x_120:
        /* <DEDUP_REMOVED lines=14> */
.L_x_123:
[----:B------:R-:W-:Y:S05]  /*5390*/  BSYNC B0 ;  /* 0x0000000000007941 */ /* 0x000fea0003800000 */
.L_x_122:
        /* <DEDUP_REMOVED lines=14> */
.L_x_125:
[----:B------:R-:W-:Y:S05]  /*5480*/  BSYNC B0 ;  /* 0x0000000000007941 */ /* 0x000fea0003800000 */
.L_x_124:
        /* <DEDUP_REMOVED lines=14> */
.L_x_127:
[----:B------:R-:W-:Y:S05]  /*5570*/  BSYNC B0 ;  /* 0x0000000000007941 */ /* 0x000fea0003800000 */
.L_x_126:
        /* <DEDUP_REMOVED lines=14> */
.L_x_129:
[----:B------:R-:W-:Y:S05]  /*5660*/  BSYNC B0 ;  /* 0x0000000000007941 */ /* 0x000fea0003800000 */
.L_x_128:
        /* <DEDUP_REMOVED lines=14> */
.L_x_131:
[----:B------:R-:W-:Y:S05]  /*5750*/  BSYNC B0 ;  /* 0x0000000000007941 */ /* 0x000fea0003800000 */
.L_x_130:
        /* <DEDUP_REMOVED lines=14> */
.L_x_133:
[----:B------:R-:W-:Y:S05]  /*5840*/  BSYNC B0 ;  /* 0x0000000000007941 */ /* 0x000fea0003800000 */
.L_x_132:
        /* <DEDUP_REMOVED lines=14> */
.L_x_135:
[----:B------:R-:W-:Y:S05]  /*5930*/  BSYNC B0 ;  /* 0x0000000000007941 */ /* 0x000fea0003800000 */
.L_x_134:
        /* <DEDUP_REMOVED lines=14> */
.L_x_137:
[----:B------:R-:W-:Y:S05]  /*5a20*/  BSYNC B0 ;  /* 0x0000000000007941 */ /* 0x000fea0003800000 */
.L_x_136:
        /* <DEDUP_REMOVED lines=14> */
.L_x_139:
[----:B------:R-:W-:Y:S05]  /*5b10*/  BSYNC B0 ;  /* 0x0000000000007941 */ /* 0x000fea0003800000 */
.L_x_138:
        /* <DEDUP_REMOVED lines=14> */
.L_x_141:
[----:B------:R-:W-:Y:S05]  /*5c00*/  BSYNC B0 ;  /* 0x0000000000007941 */ /* 0x000fea0003800000 */
.L_x_140:
        /* <DEDUP_REMOVED lines=14> */
.L_x_143:
[----:B------:R-:W-:Y:S05]  /*5cf0*/  BSYNC B0 ;  /* 0x0000000000007941 */ /* 0x000fea0003800000 */
.L_x_142:
        /* <DEDUP_REMOVED lines=14> */
.L_x_145:
[----:B------:R-:W-:Y:S05]  /*5de0*/  BSYNC B0 ;  /* 0x0000000000007941 */ /* 0x000fea0003800000 */
.L_x_144:
        /* <DEDUP_REMOVED lines=14> */
.L_x_147:
[----:B------:R-:W-:Y:S05]  /*5ed0*/  BSYNC B0 ;  /* 0x0000000000007941 */ /* 0x000fea0003800000 */
.L_x_146:
        /* <DEDUP_REMOVED lines=14> */
.L_x_149:
[----:B------:R-:W-:Y:S05]  /*5fc0*/  BSYNC B0 ;  /* 0x0000000000007941 */ /* 0x000fea0003800000 */
.L_x_148:
        /* <DEDUP_REMOVED lines=14> */
.L_x_151:
[----:B------:R-:W-:Y:S05]  /*60b0*/  BSYNC B0 ;  /* 0x0000000000007941 */ /* 0x000fea0003800000 */
.L_x_150:
        /* <DEDUP_REMOVED lines=14> */
.L_x_153:
[----:B------:R-:W-:Y:S05]  /*61a0*/  BSYNC B0 ;  /* 0x0000000000007941 */ /* 0x000fea0003800000 */
.L_x_152:
        /* <DEDUP_REMOVED lines=14> */
.L_x_155:
[----:B------:R-:W-:Y:S05]  /*6290*/  BSYNC B0 ;  /* 0x0000000000007941 */ /* 0x000fea0003800000 */
.L_x_154:
        /* <DEDUP_REMOVED lines=13> */
.L_x_157:
[----:B------:R-:W-:Y:S05]  /*6370*/  BSYNC B0 ;  /* 0x0000000000007941 */ /* 0x000fea0003800000 */
.L_x_156:
        /* <DEDUP_REMOVED lines=14> */
.L_x_159:
[----:B------:R-:W-:Y:S05]  /*6460*/  BSYNC B0 ;  /* 0x0000000000007941 */ /* 0x000fea0003800000 */
.L_x_158:
        /* <DEDUP_REMOVED lines=13> */
.L_x_161:
[----:B------:R-:W-:Y:S05]  /*6540*/  BSYNC B0 ;  /* 0x0000000000007941 */ /* 0x000fea0003800000 */
.L_x_160:
        /* <DEDUP_REMOVED lines=13> */
.L_x_163:
[----:B------:R-:W-:Y:S05]  /*6620*/  BSYNC B0 ;  /* 0x0000000000007941 */ /* 0x000fea0003800000 */
.L_x_162:
        /* <DEDUP_REMOVED lines=13> */
.L_x_165:
[----:B------:R-:W-:Y:S05]  /*6700*/  BSYNC B0 ;  /* 0x0000000000007941 */ /* 0x000fea0003800000 */
.L_x_164:
        /* <DEDUP_REMOVED lines=13> */
.L_x_167:
[----:B------:R-:W-:Y:S05]  /*67e0*/  BSYNC B0 ;  /* 0x0000000000007941 */ /* 0x000fea0003800000 */
.L_x_166:
        /* <DEDUP_REMOVED lines=13> */
.L_x_169:
[----:B------:R-:W-:Y:S05]  /*68c0*/  BSYNC B0 ;  /* 0x0000000000007941 */ /* 0x000fea0003800000 */
.L_x_168:
        /* <DEDUP_REMOVED lines=13> */
.L_x_171:
[----:B------:R-:W-:Y:S05]  /*69a0*/  BSYNC B0 ;  /* 0x0000000000007941 */ /* 0x000fea0003800000 */
.L_x_170:
        /* <DEDUP_REMOVED lines=11> */
[----:B--2---:R-:W-:Y:S05]  /*6a60*/  @!P5 BRA `(.L_x_173) ;  /* 0x000000000004d947 */ /* 0x004fea0003800000 */
[----:B------:R2:W5:Y:S02]  /*6a70*/  LDG.E.LTC128B R16, desc[UR14][R12.64] ;  /* 0x0000000e0c107981 */ /* 0x000564000c1e1920 */
.L_x_173:
[----:B------:R-:W-:Y:S05]  /*6a80*/  BSYNC B0 ;  /* 0x0000000000007941 */ /* 0x000fea0003800000 */
.L_x_172:
        /* <DEDUP_REMOVED lines=13> */
.L_x_175:
[----:B------:R-:W-:Y:S05]  /*6b60*/  BSYNC B0 ;  /* 0x0000000000007941 */ /* 0x000fea0003800000 */
.L_x_174:
        /* <DEDUP_REMOVED lines=13> */
.L_x_177:
[----:B------:R-:W-:Y:S05]  /*6c40*/  BSYNC B0 ;  /* 0x0000000000007941 */ /* 0x000fea0003800000 */
.L_x_176:
        /* <DEDUP_REMOVED lines=14> */
.L_x_179:
[----:B------:R-:W-:Y:S05]  /*6d30*/  BSYNC B0 ;  /* 0x0000000000007941 */ /* 0x000fea0003800000 */
.L_x_178:
[----:B--2--5:R-:W-:Y:S01]  /*6d40*/  LOP3.LUT R13, R16, 0xffffe000, RZ, 0xc0, !PT ;  /* 0xffffe000100d7812 */ /* 0x024fe200078ec0ff */
[----:B------:R-:W-:Y:S01]  /*6d50*/  BSSY B0, `(.L_x_180) ;  /* 0x000000e000007945 */ /* 0x000fe20003800000 */
[----:B------:R-:W-:Y:S01]  /*6d60*/  ISETP.GT.AND P6, PT, R10, 0x1, PT ;  /* 0x000000010a00780c */ /* 0x000fe20003fc4270 */
[----:B------:R-:W-:Y:S02]  /*6d70*/  IMAD.MOV.U32 R12, RZ, RZ, R16 ;  /* 0x000000ffff0c7224 */ /* 0x000fe400078e0010 */
        /* <DEDUP_REMOVED lines=11> */
.L_x_181:
[----:B------:R-:W-:Y:S05]  /*6e30*/  BSYNC B0 ;  /* 0x0000000000007941 */ /* 0x000fea0003800000 */
.L_x_180:
        /* <DEDUP_REMOVED lines=14> */
.L_x_183:
[----:B------:R-:W-:Y:S05]  /*6f20*/  BSYNC B0 ;  /* 0x0000000000007941 */ /* 0x000fea0003800000 */
.L_x_182:
        /* <DEDUP_REMOVED lines=14> */
.L_x_185:
[----:B------:R-:W-:Y:S05]  /*7010*/  BSYNC B0 ;  /* 0x0000000000007941 */ /* 0x000fea0003800000 */
.L_x_184:
        /* <DEDUP_REMOVED lines=14> */
.L_x_187:
[----:B------:R-:W-:Y:S05]  /*7100*/  BSYNC B0 ;  /* 0x0000000000007941 */ /* 0x000fea0003800000 */
.L_x_186:
        /* <DEDUP_REMOVED lines=14> */
.L_x_189:
[----:B------:R-:W-:Y:S05]  /*71f0*/  BSYNC B0 ;  /* 0x0000000000007941 */ /* 0x000fea0003800000 */
.L_x_188:
        /* <DEDUP_REMOVED lines=14> */
.L_x_191:
[----:B------:R-:W-:Y:S05]  /*72e0*/  BSYNC B0 ;  /* 0x0000000000007941 */ /* 0x000fea0003800000 */
.L_x_190:
        /* <DEDUP_REMOVED lines=14> */
.L_x_193:
[----:B------:R-:W-:Y:S05]  /*73d0*/  BSYNC B0 ;  /* 0x0000000000007941 */ /* 0x000fea0003800000 */
.L_x_192:
        /* <DEDUP_REMOVED lines=14> */
.L_x_195:
[----:B------:R-:W-:Y:S05]  /*74c0*/  BSYNC B0 ;  /* 0x0000000000007941 */ /* 0x000fea0003800000 */
.L_x_194:
        /* <DEDUP_REMOVED lines=14> */
.L_x_197:
[----:B------:R-:W-:Y:S05]  /*75b0*/  BSYNC B0 ;  /* 0x0000000000007941 */ /* 0x000fea0003800000 */
.L_x_196:
        /* <DEDUP_REMOVED lines=14> */
.L_x_199:
[----:B------:R-:W-:Y:S05]  /*76a0*/  BSYNC B0 ;  /* 0x0000000000007941 */ /* 0x000fea0003800000 */
.L_x_198:
        /* <DEDUP_REMOVED lines=14> */
.L_x_201:
[----:B------:R-:W-:Y:S05]  /*7790*/  BSYNC B0 ;  /* 0x0000000000007941 */ /* 0x000fea0003800000 */
.L_x_200:
        /* <DEDUP_REMOVED lines=14> */
.L_x_203:
[----:B------:R-:W-:Y:S05]  /*7880*/  BSYNC B0 ;  /* 0x0000000000007941 */ /* 0x000fea0003800000 */
.L_x_202:
        /* <DEDUP_REMOVED lines=14> */
.L_x_205:
[----:B------:R-:W-:Y:S05]  /*7970*/  BSYNC B0 ;  /* 0x0000000000007941 */ /* 0x000fea0003800000 */
.L_x_204:
        /* <DEDUP_REMOVED lines=14> */
.L_x_207:
[----:B------:R-:W-:Y:S05]  /*7a60*/  BSYNC B0 ;  /* 0x0000000000007941 */ /* 0x000fea0003800000 */
.L_x_206:
        /* <DEDUP_REMOVED lines=14> */
.L_x_209:
[----:B------:R-:W-:Y:S05]  /*7b50*/  BSYNC B0 ;  /* 0x0000000000007941 */ /* 0x000fea0003800000 */
.L_x_208:
        /* <DEDUP_REMOVED lines=14> */
.L_x_211:
[----:B------:R-:W-:Y:S05]  /*7c40*/  BSYNC B0 ;  /* 0x0000000000007941 */ /* 0x000fea0003800000 */
.L_x_210:
        /* <DEDUP_REMOVED lines=14> */
.L_x_213:
[----:B------:R-:W-:Y:S05]  /*7d30*/  BSYNC B0 ;  /* 0x0000000000007941 */ /* 0x000fea0003800000 */
.L_x_212:
[----:B--2--5:R-:W-:Y:S01]  /*7d40*/  LOP3.LUT R13, R12, 0xffffe000, RZ, 0xc0, !PT ;  /* 0xffffe0000c0d7812 */ /* 0x024fe200078ec0ff */
[----:B------:R-:W-:Y:S01]  /*7d50*/  BSSY B0, `(.L_x_214) ;  /* 0x000000b000007945 */ /* 0x000fe20003800000 */
[----:B------:R-:W-:-:S03]  /*7d60*/  ISETP.GT.AND P6, PT, R10, 0x20, PT ;  /* 0x000000200a00780c */ /* 0x000fc60003fc4270 */
[----:B------:R-:W-:-:S04]  /*7d70*/  FMUL R20, R13, R14 ;  /* 0x0000000e0d147220 */ /* 0x000fc80000400000 */
[----:B------:R-:W-:-:S05]  /*7d80*/  FFMA R41, R41, R11, R20 ;  /* 0x0000000b29297223 */ /* 0x000fca0000000014 */
[----:B------:R-:W-:-:S05]  /*7d90*/  F2FP.TF32.F32.PACK_B R41, R41 ;  /* 0x00000029ff29723e */ /* 0x000fca00024050ff */
[----:B------:R2:W-:Y:S01]  /*7da0*/  @P5 STG.E desc[UR14][R26.64], R41 ;  /* 0x000000291a005986 */ /* 0x0005e2000c10190e */
[----:B------:R-:W-:-:S13]  /*7db0*/  ISETP.GT.AND P5, PT, R0, 0xc8, P6 ;  /* 0x000000c80000780c */ /* 0x000fda00037a4270 */
[----:B--2---:R-:W-:Y:S05]  /*7dc0*/  @!P5 BRA `(.L_x_215) ;  /* 0x00000000000cd947 */ /* 0x004fea0003800000 */
[----:B------:R-:W-:-:S04]  /*7dd0*/  IADD3 R12, P6, R8, UR12, RZ ;  /* 0x0000000c080c7c10 */ /* 0x000fc8000ffde0ff */
[----:B------:R-:W-:-:S05]  /*7de0*/  IADD3.X R13, R9, UR4, RZ, P6, !PT ;  /* 0x00000004090d7c10 */ /* 0x000fca000b7fe4ff */
[----:B------:R2:W5:Y:S04]  /*7df0*/  LDG.E.LTC128B R12, desc[UR14][R12.64] ;  /* 0x0000000e0c0c7981 */ /* 0x000568000c1e1920 */
.L_x_215:
[----:B------:R-:W-:Y:S05]  /*7e00*/  BSYNC B0 ;  /* 0x0000000000007941 */ /* 0x000fea0003800000 */
.L_x_214:
        /* <DEDUP_REMOVED lines=12> */
.L_x_217:
[----:B------:R-:W-:Y:S05]  /*7ed0*/  BSYNC B0 ;  /* 0x0000000000007941 */ /* 0x000fea0003800000 */
.L_x_216:
        /* <DEDUP_REMOVED lines=14> */
.L_x_219:
[----:B------:R-:W-:Y:S05]  /*7fc0*/  BSYNC B0 ;  /* 0x0000000000007941 */ /* 0x000fea0003800000 */
.L_x_218:
        /* <DEDUP_REMOVED lines=13> */
.L_x_221:
[----:B------:R-:W-:Y:S05]  /*80a0*/  BSYNC B0 ;  /* 0x0000000000007941 */ /* 0x000fea0003800000 */
.L_x_220:
[----:B--2--5:R-:W-:Y:S01]  /*80b0*/  LOP3.LUT R13, R12, 0xffffe000, RZ, 0xc0, !PT ;  /* 0xffffe0000c0d7812 */ /* 0x024fe200078ec0ff */
[----:B------:R-:W-:Y:S01]  /*80c0*/  BSSY B0, `(.L_x_222) ;  /* 0x000000c000007945 */ /* 0x000fe20003800000 */
[----:B------:R-:W-:-:S03]  /*80d0*/  ISETP.GT.AND P6, PT, R10, 0x28, PT ;  /* 0x000000280a00780c */ /* 0x000fc60003fc4270 */
[----:B------:R-:W-:Y:S01]  /*80e0*/  FMUL R10, R13, R14 ;  /* 0x0000000e0d0a7220 */ /* 0x000fe20000400000 */
[----:B------:R-:W-:-:S03]  /*80f0*/  ISETP.GT.AND P6, PT, R0, 0xc8, P6 ;  /* 0x000000c80000780c */ /* 0x000fc600037c4270 */
[----:B------:R-:W-:Y:S01]  /*8100*/  FFMA R45, R45, R11, R10 ;  /* 0x0000000b2d2d7223 */ /* 0x000fe2000000000a */
[----:B------:R-:W-:-:S04]  /*8110*/  IMAD.MOV.U32 R10, RZ, RZ, R12 ;  /* 0x000000ffff0a7224 */ /* 0x000fc800078e000c */
[----:B------:R-:W-:-:S05]  /*8120*/  F2FP.TF32.F32.PACK_B R45, R45 ;  /* 0x0000002dff2d723e */ /* 0x000fca00024050ff */
[----:B------:R2:W-:Y:S01]  /*8130*/  @P5 STG.E desc[UR14][R18.64], R45 ;  /* 0x0000002d12005986 */ /* 0x0005e2000c10190e */
[----:B------:R-:W-:Y:S05]  /*8140*/  @!P6 BRA `(.L_x_223) ;  /* 0x00000000000ce947 */ /* 0x000fea0003800000 */
[----:B------:R-:W-:-:S04]  /*8150*/  IADD3 R12, P5, R8, UR10, RZ ;  /* 0x0000000a080c7c10 */ /* 0x000fc8000ffbe0ff */
[----:B------:R-:W-:-:S05]  /*8160*/  IADD3.X R13, R9, UR4, RZ, P5, !PT ;  /* 0x00000004090d7c10 */ /* 0x000fca000affe4ff */
[----:B------:R3:W5:Y:S04]  /*8170*/  LDG.E.LTC128B R10, desc[UR14][R12.64] ;  /* 0x0000000e0c0a7981 */ /* 0x000768000c1e1920 */
.L_x_223:
[----:B------:R-:W-:Y:S05]  /*8180*/  BSYNC B0 ;  /* 0x0000000000007941 */ /* 0x000fea0003800000 */
.L_x_222:
[----:B---3-5:R-:W-:Y:S01]  /*8190*/  LOP3.LUT R13, R10, 0xffffe000, RZ, 0xc0, !PT ;  /* 0xffffe0000a0d7812 */ /* 0x028fe200078ec0ff */
[----:B------:R-:W-:Y:S01]  /*81a0*/  BSSY B0, `(.L_x_224) ;  /* 0x000000c000007945 */ /* 0x000fe20003800000 */
[----:B------:R-:W-:Y:S02]  /*81b0*/  IADD3 R12, P5, R6, R101, RZ ;  /* 0x00000065060c7210 */ /* 0x000fe40007fbe0ff */
[----:B------:R-:W-:Y:S01]  /*81c0*/  ISETP.GT.AND P4, PT, R0, 0xc8, P4 ;  /* 0x000000c80000780c */ /* 0x000fe20002784270 */
[----:B------:R-:W-:-:S04]  /*81d0*/  FMUL R13, R13, R14 ;  /* 0x0000000e0d0d7220 */ /* 0x000fc80000400000 */
[----:B------:R-:W-:Y:S01]  /*81e0*/  FFMA R15, R46, R11, R13 ;  /* 0x0000000b2e0f7223 */ /* 0x000fe2000000000d */
[----:B------:R-:W-:-:S04]  /*81f0*/  IMAD.X R13, R7, 0x1, R21, P5 ;  /* 0x00000001070d7824 */ /* 0x000fc800028e0615 */
[----:B------:R-:W-:-:S05]  /*8200*/  F2FP.TF32.F32.PACK_B R15, R15 ;  /* 0x0000000fff0f723e */ /* 0x000fca00024050ff */
[----:B------:R3:W-:Y:S01]  /*8210*/  @P6 STG.E desc[UR14][R12.64], R15 ;  /* 0x0000000f0c006986 */ /* 0x0007e2000c10190e */
[----:B------:R-:W-:Y:S05]  /*8220*/  @!P4 BRA `(.L_x_225) ;  /* 0x00000000000cc947 */ /* 0x000fea0003800000 */
[----:B---3--:R-:W-:-:S04]  /*8230*/  IADD3 R12, P5, R8, UR9, RZ ;  /* 0x00000009080c7c10 */ /* 0x008fc8000ffbe0ff */
[----:B------:R-:W-:-:S05]  /*8240*/  IADD3.X R13, R9, UR4, RZ, P5, !PT ;  /* 0x00000004090d7c10 */ /* 0x000fca000affe4ff */
[----:B------:R4:W5:Y:S04]  /*8250*/  LDG.E.LTC128B R10, desc[UR14][R12.64] ;  /* 0x0000000e0c0a7981 */ /* 0x000968000c1e1920 */
.L_x_225:
[----:B------:R-:W-:Y:S05]  /*8260*/  BSYNC B0 ;  /* 0x0000000000007941 */ /* 0x000fea0003800000 */
.L_x_224:
[----:B---345:R-:W-:Y:S01]  /*8270*/  LOP3.LUT R13, R10, 0xffffe000, RZ, 0xc0, !PT ;  /* 0xffffe0000a0d7812 */ /* 0x038fe200078ec0ff */
[----:B------:R-:W-:Y:S01]  /*8280*/  BSSY B0, `(.L_x_226) ;  /* 0x000000c000007945 */ /* 0x000fe20003800000 */
[----:B------:R-:W-:Y:S02]  /*8290*/  IADD3 R12, P6, R6, R103, RZ ;  /* 0x00000067060c7210 */ /* 0x000fe40007fde0ff */
[----:B------:R-:W-:Y:S01]  /*82a0*/  ISETP.GT.AND P5, PT, R0, 0xc0, P3 ;  /* 0x000000c00000780c */ /* 0x000fe20001fa4270 */
[----:B------:R-:W-:Y:S02]  /*82b0*/  FMUL R16, R13, R14 ;  /* 0x0000000e0d107220 */ /* 0x000fe40000400000 */
[----:B------:R-:W-:Y:S02]  /*82c0*/  IMAD.X R13, R7, 0x1, R21, P6 ;  /* 0x00000001070d7824 */ /* 0x000fe400030e0615 */
[----:B------:R-:W-:-:S05]  /*82d0*/  FFMA R47, R47, R11, R16 ;  /* 0x0000000b2f2f7223 */ /* 0x000fca0000000010 */
[----:B------:R-:W-:-:S05]  /*82e0*/  F2FP.TF32.F32.PACK_B R47, R47 ;  /* 0x0000002fff2f723e */ /* 0x000fca00024050ff */
[----:B------:R3:W-:Y:S01]  /*82f0*/  @P4 STG.E desc[UR14][R12.64], R47 ;  /* 0x0000002f0c004986 */ /* 0x0007e2000c10190e */
[----:B------:R-:W-:Y:S05]  /*8300*/  @!P5 BRA `(.L_x_227) ;  /* 0x00000000000cd947 */ /* 0x000fea0003800000 */
[----:B---3--:R-:W-:-:S04]  /*8310*/  IADD3 R12, P4, R4, UR8, RZ ;  /* 0x00000008040c7c10 */ /* 0x008fc8000ff9e0ff */
[----:B------:R-:W-:-:S05]  /*8320*/  IADD3.X R13, R5, UR4, RZ, P4, !PT ;  /* 0x00000004050d7c10 */ /* 0x000fca000a7fe4ff */
[----:B------:R4:W5:Y:S04]  /*8330*/  LDG.E.LTC128B R10, desc[UR14][R12.64] ;  /* 0x0000000e0c0a7981 */ /* 0x000968000c1e1920 */
.L_x_227:
[----:B------:R-:W-:Y:S05]  /*8340*/  BSYNC B0 ;  /* 0x0000000000007941 */ /* 0x000fea0003800000 */
.L_x_226:
[----:B---345:R-:W-:Y:S01]  /*8350*/  LOP3.LUT R13, R10, 0xffffe000, RZ, 0xc0, !PT ;  /* 0xffffe0000a0d7812 */ /* 0x038fe200078ec0ff */
        /* <DEDUP_REMOVED lines=12> */
.L_x_229:
[----:B------:R-:W-:Y:S05]  /*8420*/  BSYNC B0 ;  /* 0x0000000000007941 */ /* 0x000fea0003800000 */
.L_x_228:
        /* <DEDUP_REMOVED lines=13> */
.L_x_231:
[----:B------:R-:W-:Y:S05]  /*8500*/  BSYNC B0 ;  /* 0x0000000000007941 */ /* 0x000fea0003800000 */
.L_x_230:
        /* <DEDUP_REMOVED lines=13> */
.L_x_233:
[----:B------:R-:W-:Y:S05]  /*85e0*/  BSYNC B0 ;  /* 0x0000000000007941 */ /* 0x000fea0003800000 */
.L_x_232:
        /* <DEDUP_REMOVED lines=13> */
.L_x_235:
[----:B------:R-:W-:Y:S05]  /*86c0*/  BSYNC B0 ;  /* 0x0000000000007941 */ /* 0x000fea0003800000 */
.L_x_234:
[----:B---345:R-:W-:Y:S01]  /*86d0*/  LOP3.LUT R13, R10, 0xffffe000, RZ, 0xc0, !PT ;  /* 0xffffe0000a0d7812 */ /* 0x038fe200078ec0ff */
[----:B------:R-:W-:Y:S01]  /*86e0*/  BSSY B0, `(.L_x_236) ;  /* 0x000000c000007945 */ /* 0x000fe20003800000 */
[----:B------:R-:W-:Y:S02]  /*86f0*/  IADD3 R12, P4, R2, R109, RZ ;  /* 0x0000006d020c7210 */ /* 0x000fe40007f9e0ff */
[----:B------:R-:W-:Y:S01]  /*8700*/  ISETP.GT.AND P2, PT, R0, 0xc0, P0 ;  /* 0x000000c00000780c */ /* 0x000fe20000744270 */
[----:B------:R-:W-:-:S04]  /*8710*/  FMUL R13, R13, R14 ;  /* 0x0000000e0d0d7220 */ /* 0x000fc80000400000 */
[----:B------:R-:W-:Y:S01]  /*8720*/  FFMA R15, R52, R11, R13 ;  /* 0x0000000b340f7223 */ /* 0x000fe2000000000d */
[----:B------:R-:W-:Y:S01]  /*8730*/  IMAD.X R13, R3, 0x1, R21, P4 ;  /* 0x00000001030d7824 */ /* 0x000fe200020e0615 */
[----:B-1----:R-:W-:-:S03]  /*8740*/  IADD3 R4, P4, R4, UR5, RZ ;  /* 0x0000000504047c10 */ /* 0x002fc6000ff9e0ff */
[----:B------:R-:W-:Y:S02]  /*8750*/  F2FP.TF32.F32.PACK_B R15, R15 ;  /* 0x0000000fff0f723e */ /* 0x000fe400024050ff */
[----:B------:R-:W-:-:S03]  /*8760*/  IADD3.X R5, R5, UR4, RZ, P4, !PT ;  /* 0x0000000405057c10 */ /* 0x000fc6000a7fe4ff */
[----:B------:R1:W-:Y:S01]  /*8770*/  @P3 STG.E desc[UR14][R12.64], R15 ;  /* 0x0000000f0c003986 */ /* 0x0003e2000c10190e */
[----:B------:R-:W-:Y:S05]  /*8780*/  @!P2 BRA `(.L_x_237) ;  /* 0x000000000004a947 */ /* 0x000fea0003800000 */
[----:B------:R3:W5:Y:S02]  /*8790*/  LDG.E.LTC128B R10, desc[UR14][R4.64] ;  /* 0x0000000e040a7981 */ /* 0x000764000c1e1920 */
.L_x_237:
[----:B------:R-:W-:Y:S05]  /*87a0*/  BSYNC B0 ;  /* 0x0000000000007941 */ /* 0x000fea0003800000 */
.L_x_236:
[----:B---3-5:R-:W-:Y:S01]  /*87b0*/  LOP3.LUT R5, R10, 0xffffe000, RZ, 0xc0, !PT ;  /* 0xffffe0000a057812 */ /* 0x028fe200078ec0ff */
        /* <DEDUP_REMOVED lines=12> */
.L_x_239:
[----:B------:R-:W-:Y:S05]  /*8880*/  BSYNC B0 ;  /* 0x0000000000007941 */ /* 0x000fea0003800000 */
.L_x_238:
[----:B---345:R-:W-:Y:S01]  /*8890*/  LOP3.LUT R3, R10, 0xffffe000, RZ, 0xc0, !PT ;  /* 0xffffe0000a037812 */ /* 0x038fe200078ec0ff */
[----:B------:R-:W-:Y:S01]  /*88a0*/  BSSY B0, `(.L_x_240) ;  /* 0x000000c000007945 */ /* 0x000fe20003800000 */
[----:B------:R-:W-:Y:S02]  /*88b0*/  IADD3 R2, P2, R6, R109, RZ ;  /* 0x0000006d06027210 */ /* 0x000fe40007f5e0ff */
[----:B------:R-:W-:Y:S01]  /*88c0*/  ISETP.GT.AND P0, PT, R0, 0xc8, P0 ;  /* 0x000000c80000780c */ /* 0x000fe20000704270 */
[----:B------:R-:W-:-:S04]  /*88d0*/  FMUL R3, R3, R14 ;  /* 0x0000000e03037220 */ /* 0x000fc80000400000 */
[----:B-1----:R-:W-:Y:S01]  /*88e0*/  FFMA R13, R54, R11, R3 ;  /* 0x0000000b360d7223 */ /* 0x002fe20000000003 */
[----:B------:R-:W-:Y:S01]  /*88f0*/  IMAD.X R3, R7, 0x1, R21, P2 ;  /* 0x0000000107037824 */ /* 0x000fe200010e0615 */
[----:B------:R-:W-:-:S03]  /*8900*/  IADD3 R4, P2, R8, UR5, RZ ;  /* 0x0000000508047c10 */ /* 0x000fc6000ff5e0ff */
[----:B------:R-:W-:Y:S02]  /*8910*/  F2FP.TF32.F32.PACK_B R13, R13 ;  /* 0x0000000dff0d723e */ /* 0x000fe400024050ff */
[----:B------:R-:W-:-:S03]  /*8920*/  IADD3.X R5, R9, UR4, RZ, P2, !PT ;  /* 0x0000000409057c10 */ /* 0x000fc600097fe4ff */
[----:B------:R1:W-:Y:S01]  /*8930*/  @P1 STG.E desc[UR14][R2.64], R13 ;  /* 0x0000000d02001986 */ /* 0x0003e2000c10190e */
[----:B------:R-:W-:Y:S05]  /*8940*/  @!P0 BRA `(.L_x_241) ;  /* 0x0000000000048947 */ /* 0x000fea0003800000 */
[----:B------:R3:W5:Y:S02]  /*8950*/  LDG.E.LTC128B R10, desc[UR14][R4.64] ;  /* 0x0000000e040a7981 */ /* 0x000764000c1e1920 */
.L_x_241:
[----:B------:R-:W-:Y:S05]  /*8960*/  BSYNC B0 ;  /* 0x0000000000007941 */ /* 0x000fea0003800000 */
.L_x_240:
[----:B-1---5:R-:W-:Y:S02]  /*8970*/  LOP3.LUT R3, R10, 0xffffe000, RZ, 0xc0, !PT ;  /* 0xffffe0000a037812 */ /* 0x022fe400078ec0ff */
[----:B------:R-:W-:-:S03]  /*8980*/  IADD3 R2, P1, R6, R111, RZ ;  /* 0x0000006f06027210 */ /* 0x000fc60007f3e0ff */
[----:B------:R-:W-:Y:S02]  /*8990*/  FMUL R14, R3, R14 ;  /* 0x0000000e030e7220 */ /* 0x000fe40000400000 */
[----:B------:R-:W-:Y:S02]  /*89a0*/  IMAD.X R3, R7, 0x1, R21, P1 ;  /* 0x0000000107037824 */ /* 0x000fe400008e0615 */
[----:B------:R-:W-:Y:S01]  /*89b0*/  FFMA R14, R55, R11, R14 ;  /* 0x0000000b370e7223 */ /* 0x000fe2000000000e */
[----:B------:R-:W-:Y:S06]  /*89c0*/  @!P0 EXIT ;  /* 0x000000000000894d */ /* 0x000fec0003800000 */
[----:B---3--:R-:W-:-:S05]  /*89d0*/  F2FP.TF32.F32.PACK_B R5, R14 ;  /* 0x0000000eff05723e */ /* 0x008fca00024050ff */
[----:B------:R-:W-:Y:S01]  /*89e0*/  STG.E desc[UR14][R2.64], R5 ;  /* 0x0000000502007986 */ /* 0x000fe2000c10190e */
[----:B------:R-:W-:Y:S05]  /*89f0*/  EXIT ;  /* 0x000000000000794d */ /* 0x000fea0003800000 */
.L_x_21:
[----:B------:R-:W-:Y:S01]  /*8a00*/  ULDC.64 UR4, c[0x0][0x5c8] ;  /* 0x0001720000047ab9 */ /* 0x000fe20000000a00 */
[-C--:B------:R-:W-:Y:S01]  /*8a10*/  FMUL R7, R120, R11.reuse ;  /* 0x0000000b78077220 */ /* 0x080fe20000400000 */
[----:B------:R-:W-:Y:S01]  /*8a20*/  LEA R2, P2, R16, UR4, 0x2 ;  /* 0x0000000410027c11 */ /* 0x000fe2000f8410ff */
[-C--:B------:R-:W-:Y:S01]  /*8a30*/  FMUL R121, R121, R11.reuse ;  /* 0x0000000b79797220 */ /* 0x080fe20000400000 */
[----:B------:R-:W-:Y:S01]  /*8a40*/  ISETP.GT.AND P3, PT, R10, 0x1, PT ;  /* 0x000000010a00780c */ /* 0x000fe20003f64270 */
[-C--:B------:R-:W-:Y:S01]  /*8a50*/  FMUL R9, R122, R11.reuse ;  /* 0x0000000b7a097220 */ /* 0x080fe20000400000 */
[----:B------:R-:W-:Y:S01]  /*8a60*/  LEA.HI.X R3, R16, UR5, R19, 0x2, P2 ;  /* 0x0000000510037c11 */ /* 0x000fe200090f1413 */
[----:B------:R-:W-:Y:S01]  /*8a70*/  FMUL R123, R123, R11 ;  /* 0x0000000b7b7b7220 */ /* 0x000fe20000400000 */
[----:B------:R-:W-:Y:S01]  /*8a80*/  F2FP.TF32.F32.PACK_B R7, R7 ;  /* 0x00000007ff07723e */ /* 0x000fe200024050ff */
[-C--:B------:R-:W-:Y:S01]  /*8a90*/  FMUL R125, R125, R11.reuse ;  /* 0x0000000b7d7d7220 */ /* 0x080fe20000400000 */
[----:B------:R-:W-:Y:S01]  /*8aa0*/  ISETP.GT.AND P4, PT, R10, RZ, PT ;  /* 0x000000ff0a00720c */ /* 0x000fe20003f84270 */
[-C--:B------:R-:W-:Y:S01]  /*8ab0*/  FMUL R127, R127, R11.reuse ;  /* 0x0000000b7f7f7220 */ /* 0x080fe20000400000 */
[C---:B------:R-:W-:Y:S01]  /*8ac0*/  ISETP.GT.AND P1, PT, R0.reuse, RZ, P3 ;  /* 0x000000ff0000720c */ /* 0x040fe20001f24270 */
[----:B------:R0:W-:Y:S01]  /*8ad0*/  @P0 STG.E desc[UR14][R2.64], R7 ;  /* 0x0000000702000986 */ /* 0x0001e2000c10190e */
[C---:B------:R-:W-:Y:S01]  /*8ae0*/  ISETP.GT.AND P2, PT, R0.reuse, 0x8, P4 ;  /* 0x000000080000780c */ /* 0x040fe20002744270 */
[-C--:B------:R-:W-:Y:S01]  /*8af0*/  FMUL R129, R129, R11.reuse ;  /* 0x0000000b81817220 */ /* 0x080fe20000400000 */
[----:B------:R-:W-:Y:S01]  /*8b00*/  ISETP.GT.AND P0, PT, R0, 0x8, P3 ;  /* 0x000000080000780c */ /* 0x000fe20001f04270 */
[-C--:B----4-:R-:W-:Y:S01]  /*8b10*/  FMUL R15, R130, R11.reuse ;  /* 0x0000000b820f7220 */ /* 0x090fe20000400000 */
[----:B------:R-:W-:Y:S01]  /*8b20*/  SHF.L.U64.HI R5, R13, 0x2, R12 ;  /* 0x000000020d057819 */ /* 0x000fe2000001020c */
[-C--:B------:R-:W-:Y:S01]  /*8b30*/  FMUL R131, R131, R11.reuse ;  /* 0x0000000b83837220 */ /* 0x080fe20000400000 */
[-C--:B------:R-:W-:Y:S01]  /*8b40*/  LEA R4, P3, R13, R2.reuse, 0x2 ;  /* 0x000000020d047211 */ /* 0x080fe200078610ff */
[----:B------:R-:W-:Y:S01]  /*8b50*/  FMUL R13, R126, R11 ;  /* 0x0000000b7e0d7220 */ /* 0x000fe20000400000 */
[----:B------:R-:W-:Y:S01]  /*8b60*/  F2FP.TF32.F32.PACK_B R121, R121 ;  /* 0x00000079ff79723e */ /* 0x000fe200024050ff */
[----:B------:R-:W-:Y:S01]  /*8b70*/  FMUL R17, R132, R11 ;  /* 0x0000000b84117220 */ /* 0x000fe20000400000 */
[----:B------:R-:W-:Y:S01]  /*8b80*/  F2FP.TF32.F32.PACK_B R9, R9 ;  /* 0x00000009ff09723e */ /* 0x000fe200024050ff */
[----:B------:R-:W-:Y:S01]  /*8b90*/  IMAD.X R5, R5, 0x1, R3, P3 ;  /* 0x0000000105057824 */ /* 0x000fe200018e0603 */
[----:B------:R-:W-:Y:S01]  /*8ba0*/  ISETP.GT.AND P5, PT, R10, 0x8, PT ;  /* 0x000000080a00780c */ /* 0x000fe20003fa4270 */
[----:B------:R-:W-:Y:S01]  /*8bb0*/  @P1 STG.E desc[UR14][R2.64+0x4], R121 ;  /* 0x0000047902001986 */ /* 0x000fe2000c10190e */
[----:B------:R-:W-:Y:S01]  /*8bc0*/  F2FP.TF32.F32.PACK_B R123, R123 ;  /* 0x0000007bff7b723e */ /* 0x000fe200024050ff */
[-C--:B0-----:R-:W-:Y:S01]  /*8bd0*/  FMUL R7, R124, R11.reuse ;  /* 0x0000000b7c077220 */ /* 0x081fe20000400000 */
[----:B------:R-:W-:Y:S01]  /*8be0*/  ISETP.GT.AND P4, PT, R10, 0x9, PT ;  /* 0x000000090a00780c */ /* 0x000fe20003f84270 */
[----:B------:R0:W-:Y:S01]  /*8bf0*/  @P2 STG.E desc[UR14][R4.64], R9 ;  /* 0x0000000904002986 */ /* 0x0001e2000c10190e */
[C---:B------:R-:W-:Y:S01]  /*8c00*/  ISETP.GT.AND P1, PT, R0.reuse, RZ, P5 ;  /* 0x000000ff0000720c */ /* 0x040fe20002f24270 */
[-C--:B------:R-:W-:Y:S01]  /*8c10*/  FMUL R133, R133, R11.reuse ;  /* 0x0000000b85857220 */ /* 0x080fe20000400000 */
[C---:B------:R-:W-:Y:S01]  /*8c20*/  ISETP.GT.AND P2, PT, R0.reuse, RZ, P4 ;  /* 0x000000ff0000720c */ /* 0x040fe20002744270 */
[----:B------:R-:W-:Y:S01]  /*8c30*/  @P0 STG.E desc[UR14][R4.64+0x4], R123 ;  /* 0x0000047b04000986 */ /* 0x000fe2000c10190e */
[----:B------:R-:W-:Y:S01]  /*8c40*/  ISETP.GT.AND P0, PT, R0, 0x8, P5 ;  /* 0x000000080000780c */ /* 0x000fe20002f04270 */
[----:B------:R-:W-:Y:S01]  /*8c50*/  FMUL R19, R134, R11 ;  /* 0x0000000b86137220 */ /* 0x000fe20000400000 */
[----:B------:R-:W-:Y:S01]  /*8c60*/  F2FP.TF32.F32.PACK_B R7, R7 ;  /* 0x00000007ff07723e */ /* 0x000fe200024050ff */
[----:B------:R-:W-:Y:S01]  /*8c70*/  FMUL R135, R135, R11 ;  /* 0x0000000b87877220 */ /* 0x000fe20000400000 */
[----:B------:R-:W-:Y:S01]  /*8c80*/  F2FP.TF32.F32.PACK_B R125, R125 ;  /* 0x0000007dff7d723e */ /* 0x000fe200024050ff */
[----:B------:R-:W-:Y:S01]  /*8c90*/  FMUL R137, R137, R11 ;  /* 0x0000000b89897220 */ /* 0x000fe20000400000 */
[----:B------:R-:W-:Y:S01]  /*8ca0*/  F2FP.TF32.F32.PACK_B R13, R13 ;  /* 0x0000000dff0d723e */ /* 0x000fe200024050ff */
[-C--:B0-----:R-:W-:Y:S01]  /*8cb0*/  FMUL R9, R128, R11.reuse ;  /* 0x0000000b80097220 */ /* 0x081fe20000400000 */
[----:B------:R-:W-:Y:S01]  /*8cc0*/  ISETP.GT.AND P3, PT, R10, 0x10, PT ;  /* 0x000000100a00780c */ /* 0x000fe20003f64270 */
[----:B------:R-:W-:Y:S01]  /*8cd0*/  @P1 STG.E desc[UR14][R2.64+0x20], R7 ;  /* 0x0000200702001986 */ /* 0x000fe2000c10190e */
[----:B------:R-:W-:Y:S01]  /*8ce0*/  ISETP.GT.AND P1, PT, R0, 0x8, P4 ;  /* 0x000000080000780c */ /* 0x000fe20002724270 */
[----:B------:R-:W-:Y:S01]  /*8cf0*/  FMUL R139, R139, R11 ;  /* 0x0000000b8b8b7220 */ /* 0x000fe20000400000 */
[----:B------:R-:W-:Y:S01]  /*8d00*/  F2FP.TF32.F32.PACK_B R127, R127 ;  /* 0x0000007fff7f723e */ /* 0x000fe200024050ff */
[----:B------:R-:W-:Y:S01]  /*8d10*/  @P2 STG.E desc[UR14][R2.64+0x24], R125 ;  /* 0x0000247d02002986 */ /* 0x000fe2000c10190e */
[----:B------:R-:W-:Y:S01]  /*8d20*/  F2FP.TF32.F32.PACK_B R9, R9 ;  /* 0x00000009ff09723e */ /* 0x000fe200024050ff */
[-C--:B------:R-:W-:Y:S01]  /*8d30*/  FMUL R141, R141, R11.reuse ;  /* 0x0000000b8d8d7220 */ /* 0x080fe20000400000 */
[----:B------:R-:W-:Y:S01]  /*8d40*/  ISETP.GT.AND P2, PT, R10, 0x11, PT ;  /* 0x000000110a00780c */ /* 0x000fe20003f44270 */
[----:B------:R-:W-:Y:S01]  /*8d50*/  @P0 STG.E desc[UR14][R4.64+0x20], R13 ;  /* 0x0000200d04000986 */ /* 0x000fe2000c10190e */
[----:B------:R-:W-:Y:S01]  /*8d60*/  ISETP.GT.AND P0, PT, R0, RZ, P3 ;  /* 0x000000ff0000720c */ /* 0x000fe20001f04270 */
[----:B------:R-:W-:Y:S01]  /*8d70*/  FMUL R143, R143, R11 ;  /* 0x0000000b8f8f7220 */ /* 0x000fe20000400000 */
[----:B------:R-:W-:Y:S01]  /*8d80*/  F2FP.TF32.F32.PACK_B R129, R129 ;  /* 0x00000081ff81723e */ /* 0x000fe200024050ff */
[----:B------:R-:W-:Y:S01]  /*8d90*/  FMUL R145, R145, R11 ;  /* 0x0000000b91917220 */ /* 0x000fe20000400000 */
[----:B------:R-:W-:Y:S01]  /*8da0*/  F2FP.TF32.F32.PACK_B R15, R15 ;  /* 0x0000000fff0f723e */ /* 0x000fe200024050ff */
[----:B------:R-:W-:Y:S01]  /*8db0*/  @P1 STG.E desc[UR14][R4.64+0x24], R127 ;  /* 0x0000247f04001986 */ /* 0x000fe2000c10190e */
[----:B------:R-:W-:Y:S01]  /*8dc0*/  F2FP.TF32.F32.PACK_B R131, R131 ;  /* 0x00000083ff83723e */ /* 0x000fe200024050ff */
[-C--:B------:R-:W-:Y:S01]  /*8dd0*/  FMUL R147, R147, R11.reuse ;  /* 0x0000000b93937220 */ /* 0x080fe20000400000 */
[----:B------:R-:W-:Y:S01]  /*8de0*/  SHF.L.U64.HI R21, R20, 0x8, R21 ;  /* 0x0000000814157819 */ /* 0x000fe20000010215 */
[----:B------:R-:W-:Y:S01]  /*8df0*/  FMUL R149, R149, R11 ;  /* 0x0000000b95957220 */ /* 0x000fe20000400000 */
[----:B------:R-:W-:Y:S01]  /*8e00*/  F2FP.TF32.F32.PACK_B R17, R17 ;  /* 0x00000011ff11723e */ /* 0x000fe200024050ff */
[-C--:B------:R-:W-:Y:S01]  /*8e10*/  FMUL R23, R150, R11.reuse ;  /* 0x0000000b96177220 */ /* 0x080fe20000400000 */
[----:B------:R-:W-:Y:S01]  /*8e20*/  ISETP.GT.AND P1, PT, R10, 0x19, PT ;  /* 0x000000190a00780c */ /* 0x000fe20003f24270 */
[----:B------:R0:W-:Y:S01]  /*8e30*/  @P0 STG.E desc[UR14][R2.64+0x40], R9 ;  /* 0x0000400902000986 */ /* 0x0001e2000c10190e */
[----:B------:R-:W-:Y:S01]  /*8e40*/  ISETP.GT.AND P0, PT, R0, RZ, P2 ;  /* 0x000000ff0000720c */ /* 0x000fe20001704270 */
[----:B------:R-:W-:Y:S01]  /*8e50*/  FMUL R151, R151, R11 ;  /* 0x0000000b97977220 */ /* 0x000fe20000400000 */
[----:B------:R-:W-:Y:S01]  /*8e60*/  F2FP.TF32.F32.PACK_B R133, R133 ;  /* 0x00000085ff85723e */ /* 0x000fe200024050ff */
        /* <DEDUP_REMOVED lines=8> */
[----:B0-----:R-:W-:Y:S01]  /*8ef0*/  IMAD.SHL.U32 R9, R20, 0x100, RZ ;  /* 0x0000010014097824 */ /* 0x001fe200078e00ff */
[----:B------:R-:W-:Y:S01]  /*8f00*/  ISETP.GT.AND P5, PT, R10, 0x28, PT ;  /* 0x000000280a00780c */ /* 0x000fe20003fa4270 */
[----:B------:R0:W-:Y:S01]  /*8f10*/  @P0 STG.E desc[UR14][R2.64+0x44], R129 ;  /* 0x0000448102000986 */ /* 0x0001e2000c10190e */
[----:B------:R-:W-:Y:S01]  /*8f20*/  ISETP.GT.AND P0, PT, R0, 0x8, P3 ;  /* 0x000000080000780c */ /* 0x000fe20001f04270 */
[-C--:B------:R-:W-:Y:S01]  /*8f30*/  FMUL R99, R99, R11.reuse ;  /* 0x0000000b63637220 */ /* 0x080fe20000400000 */
[----:B------:R-:W-:Y:S01]  /*8f40*/  LOP3.LUT R13, R9, 0x4, RZ, 0xfc, !PT ;  /* 0x00000004090d7812 */ /* 0x000fe200078efcff */
[-C--:B------:R-:W-:Y:S01]  /*8f50*/  FMUL R103, R103, R11.reuse ;  /* 0x0000000b67677220 */ /* 0x080fe20000400000 */
[C---:B------:R-:W-:Y:S01]  /*8f60*/  ISETP.GT.AND P4, PT, R10.reuse, 0x29, PT ;  /* 0x000000290a00780c */ /* 0x040fe20003f84270 */
[----:B------:R-:W-:Y:S01]  /*8f70*/  FMUL R107, R107, R11 ;  /* 0x0000000b6b6b7220 */ /* 0x000fe20000400000 */
[----:B------:R-:W-:Y:S01]  /*8f80*/  F2FP.TF32.F32.PACK_B R141, R141 ;  /* 0x0000008dff8d723e */ /* 0x000fe200024050ff */
[----:B------:R-:W-:Y:S01]  /*8f90*/  FMUL R111, R111, R11 ;  /* 0x0000000b6f6f7220 */ /* 0x000fe20000400000 */
[----:B------:R-:W-:Y:S01]  /*8fa0*/  F2FP.TF32.F32.PACK_B R143, R143 ;  /* 0x0000008fff8f723e */ /* 0x000fe200024050ff */
[-C--:B------:R-:W-:Y:S01]  /*8fb0*/  FMUL R113, R113, R11.reuse ;  /* 0x0000000b71717220 */ /* 0x080fe20000400000 */
[----:B------:R-:W-:Y:S01]  /*8fc0*/  ISETP.GT.AND P3, PT, R10, 0x30, PT ;  /* 0x000000300a00780c */ /* 0x000fe20003f64270 */
[----:B0-----:R-:W-:Y:S01]  /*8fd0*/  FMUL R129, R90, R11 ;  /* 0x0000000b5a817220 */ /* 0x001fe20000400000 */
[----:B------:R-:W-:Y:S01]  /*8fe0*/  F2FP.TF32.F32.PACK_B R145, R145 ;  /* 0x00000091ff91723e */ /* 0x000fe200024050ff */
[----:B------:R0:W-:Y:S01]  /*8ff0*/  @P0 STG.E desc[UR14][R4.64+0x40], R15 ;  /* 0x0000400f04000986 */ /* 0x0001e2000c10190e */
[----:B------:R-:W-:Y:S01]  /*9000*/  ISETP.GT.AND P0, PT, R0, 0x8, P2 ;  /* 0x000000080000780c */ /* 0x000fe20001704270 */
[-C--:B------:R-:W-:Y:S01]  /*9010*/  FMUL R115, R115, R11.reuse ;  /* 0x0000000b73737220 */ /* 0x080fe20000400000 */
[----:B------:R-:W-:Y:S01]  /*9020*/  ISETP.GT.AND P2, PT, R10, 0x18, PT ;  /* 0x000000180a00780c */ /* 0x000fe20003f44270 */
        /* <DEDUP_REMOVED lines=10> */
[----:B------:R1:W-:Y:S01]  /*90d0*/  @P0 STG.E desc[UR14][R4.64+0x44], R131 ;  /* 0x0000448304000986 */ /* 0x0003e2000c10190e */
[-C--:B------:R-:W-:Y:S01]  /*90e0*/  IADD3 R6, P0, R9, R2.reuse, RZ ;  /* 0x0000000209067210 */ /* 0x080fe20007f1e0ff */
[----:B------:R-:W-:Y:S01]  /*90f0*/  FMUL R69, R69, R11 ;  /* 0x0000000b45457220 */ /* 0x000fe20000400000 */
[----:B------:R-:W-:Y:S01]  /*9100*/  F2FP.TF32.F32.PACK_B R89, R89 ;  /* 0x00000059ff59723e */ /* 0x000fe200024050ff */
[----:B------:R-:W-:Y:S01]  /*9110*/  FMUL R71, R71, R11 ;  /* 0x0000000b47477220 */ /* 0x000fe20000400000 */
[----:B------:R-:W-:Y:S01]  /*9120*/  F2FP.TF32.F32.PACK_B R129, R129 ;  /* 0x00000081ff81723e */ /* 0x000fe200024050ff */
[--C-:B------:R-:W-:Y:S01]  /*9130*/  IMAD.X R7, R21, 0x1, R3.reuse, P0 ;  /* 0x0000000115077824 */ /* 0x100fe200000e0603 */
[----:B------:R-:W-:Y:S01]  /*9140*/  IADD3 R14, P0, R13, R2, RZ ;  /* 0x000000020d0e7210 */ /* 0x000fe20007f1e0ff */
[----:B------:R-:W-:Y:S01]  /*9150*/  FMUL R73, R73, R11 ;  /* 0x0000000b49497220 */ /* 0x000fe20000400000 */
[----:B------:R-:W-:Y:S01]  /*9160*/  F2FP.TF32.F32.PACK_B R91, R91 ;  /* 0x0000005bff5b723e */ /* 0x000fe200024050ff */
[----:B------:R-:W-:Y:S01]  /*9170*/  FMUL R75, R75, R11 ;  /* 0x0000000b4b4b7220 */ /* 0x000fe20000400000 */
[----:B------:R-:W-:Y:S01]  /*9180*/  F2FP.TF32.F32.PACK_B R95, R95 ;  /* 0x0000005fff5f723e */ /* 0x000fe200024050ff */
[----:B0-----:R-:W-:Y:S01]  /*9190*/  IMAD.X R15, R21, 0x1, R3, P0 ;  /* 0x00000001150f7824 */ /* 0x001fe200000e0603 */
[----:B------:R-:W-:Y:S01]  /*91a0*/  ISETP.GT.AND P0, PT, R0, RZ, P2 ;  /* 0x000000ff0000720c */ /* 0x000fe20001704270 */
[----:B-1----:R-:W-:Y:S01]  /*91b0*/  FMUL R131, R92, R11 ;  /* 0x0000000b5c837220 */ /* 0x002fe20000400000 */
        /* <DEDUP_REMOVED lines=53> */
[----:B------:R-:W-:Y:S01]  /*9510*/  @P0 STG.E desc[UR14][R4.64+0x64], R135 ;  /* 0x0000648704000986 */ /* 0x000fe2000c10190e */
[----:B------:R-:W-:Y:S01]  /*9520*/  ISETP.GT.AND P0, PT, R0, RZ, P2 ;  /* 0x000000ff0000720c */ /* 0x000fe20001704270 */
[----:B------:R-:W-:Y:S01]  /*9530*/  FMUL R53, R53, R11 ;  /* 0x0000000b35357220 */ /* 0x000fe20000400000 */
[----:B------:R-:W-:Y:S01]  /*9540*/  F2FP.TF32.F32.PACK_B R19, R19 ;  /* 0x00000013ff13723e */ /* 0x000fe200024050ff */
[----:B------:R-:W-:Y:S01]  /*9550*/  FMUL R55, R55, R11 ;  /* 0x0000000b37377220 */ /* 0x000fe20000400000 */
[----:B------:R-:W-:-:S02]  /*9560*/  F2FP.TF32.F32.PACK_B R85, R85 ;  /* 0x00000055ff55723e */ /* 0x000fc400024050ff */
[----:B------:R-:W-:Y:S02]  /*9570*/  F2FP.TF32.F32.PACK_B R87, R87 ;  /* 0x00000057ff57723e */ /* 0x000fe400024050ff */
[----:B------:R-:W-:Y:S02]  /*9580*/  F2FP.TF32.F32.PACK_B R25, R25 ;  /* 0x00000019ff19723e */ /* 0x000fe400024050ff */
[----:B------:R-:W-:Y:S02]  /*9590*/  F2FP.TF32.F32.PACK_B R27, R27 ;  /* 0x0000001bff1b723e */ /* 0x000fe400024050ff */
[----:B------:R-:W-:Y:S01]  /*95a0*/  F2FP.TF32.F32.PACK_B R29, R29 ;  /* 0x0000001dff1d723e */ /* 0x000fe200024050ff */
[----:B------:R0:W-:Y:S01]  /*95b0*/  @P0 STG.E desc[UR14][R2.64+0x80], R17 ;  /* 0x0000801102000986 */ /* 0x0001e2000c10190e */
[----:B------:R-:W-:Y:S02]  /*95c0*/  ISETP.GT.AND P0, PT, R0, RZ, P1 ;  /* 0x000000ff0000720c */ /* 0x000fe40000f04270 */
[----:B------:R-:W-:-:S02]  /*95d0*/  F2FP.TF32.F32.PACK_B R31, R31 ;  /* 0x0000001fff1f723e */ /* 0x000fc400024050ff */
[----:B------:R-:W-:Y:S02]  /*95e0*/  F2FP.TF32.F32.PACK_B R33, R33 ;  /* 0x00000021ff21723e */ /* 0x000fe400024050ff */
[----:B------:R-:W-:Y:S02]  /*95f0*/  F2FP.TF32.F32.PACK_B R35, R35 ;  /* 0x00000023ff23723e */ /* 0x000fe400024050ff */
[----:B------:R-:W-:Y:S02]  /*9600*/  F2FP.TF32.F32.PACK_B R37, R37 ;  /* 0x00000025ff25723e */ /* 0x000fe400024050ff */
[----:B------:R-:W-:Y:S01]  /*9610*/  F2FP.TF32.F32.PACK_B R39, R39 ;  /* 0x00000027ff27723e */ /* 0x000fe200024050ff */
[----:B0-----:R-:W-:Y:S01]  /*9620*/  FMUL R17, R140, R11 ;  /* 0x0000000b8c117220 */ /* 0x001fe20000400000 */
[----:B------:R-:W-:Y:S01]  /*9630*/  F2FP.TF32.F32.PACK_B R41, R41 ;  /* 0x00000029ff29723e */ /* 0x000fe200024050ff */
[----:B------:R-:W-:Y:S01]  /*9640*/  @P0 STG.E desc[UR14][R2.64+0x84], R137 ;  /* 0x0000848902000986 */ /* 0x000fe2000c10190e */
[----:B------:R-:W-:-:S02]  /*9650*/  ISETP.GT.AND P0, PT, R0, 0x8, P2 ;  /* 0x000000080000780c */ /* 0x000fc40001704270 */
[----:B------:R-:W-:Y:S02]  /*9660*/  F2FP.TF32.F32.PACK_B R17, R17 ;  /* 0x00000011ff11723e */ /* 0x000fe400024050ff */
[----:B------:R-:W-:Y:S02]  /*9670*/  ISETP.GT.AND P2, PT, R10, 0x38, PT ;  /* 0x000000380a00780c */ /* 0x000fe40003f44270 */
[----:B------:R-:W-:Y:S02]  /*9680*/  F2FP.TF32.F32.PACK_B R43, R43 ;  /* 0x0000002bff2b723e */ /* 0x000fe400024050ff */
[----:B------:R-:W-:Y:S02]  /*9690*/  F2FP.TF32.F32.PACK_B R45, R45 ;  /* 0x0000002dff2d723e */ /* 0x000fe400024050ff */
[----:B------:R-:W-:Y:S02]  /*96a0*/  F2FP.TF32.F32.PACK_B R47, R47 ;  /* 0x0000002fff2f723e */ /* 0x000fe400024050ff */
[----:B------:R-:W-:Y:S01]  /*96b0*/  F2FP.TF32.F32.PACK_B R49, R49 ;  /* 0x00000031ff31723e */ /* 0x000fe200024050ff */
[----:B------:R0:W-:Y:S01]  /*96c0*/  @P0 STG.E desc[UR14][R4.64+0x80], R19 ;  /* 0x0000801304000986 */ /* 0x0001e2000c10190e */
[----:B------:R-:W-:-:S02]  /*96d0*/  ISETP.GT.AND P0, PT, R0, 0x8, P1 ;  /* 0x000000080000780c */ /* 0x000fc40000f04270 */
[----:B------:R-:W-:Y:S02]  /*96e0*/  F2FP.TF32.F32.PACK_B R51, R51 ;  /* 0x00000033ff33723e */ /* 0x000fe400024050ff */
[----:B------:R-:W-:Y:S01]  /*96f0*/  F2FP.TF32.F32.PACK_B R53, R53 ;  /* 0x00000035ff35723e */ /* 0x000fe200024050ff */
[----:B0-----:R-:W-:-:S08]  /*9700*/  FMUL R19, R142, R11 ;  /* 0x0000000b8e137220 */ /* 0x001fd00000400000 */
[----:B------:R-:W-:Y:S01]  /*9710*/  @P0 STG.E desc[UR14][R4.64+0x84], R139 ;  /* 0x0000848b04000986 */ /* 0x000fe2000c10190e */
[----:B------:R-:W-:Y:S02]  /*9720*/  ISETP.GT.AND P0, PT, R0, RZ, P5 ;  /* 0x000000ff0000720c */ /* 0x000fe40002f04270 */
[----:B------:R-:W-:-:S11]  /*9730*/  F2FP.TF32.F32.PACK_B R19, R19 ;  /* 0x00000013ff13723e */ /* 0x000fd600024050ff */
[----:B------:R0:W-:Y:S01]  /*9740*/  @P0 STG.E desc[UR14][R2.64+0xa0], R17 ;  /* 0x0000a01102000986 */ /* 0x0001e2000c10190e */
[----:B------:R-:W-:Y:S01]  /*9750*/  ISETP.GT.AND P0, PT, R0, RZ, P4 ;  /* 0x000000ff0000720c */ /* 0x000fe20002704270 */
[----:B0-----:R-:W-:-:S12]  /*9760*/  FMUL R17, R144, R11 ;  /* 0x0000000b90117220 */ /* 0x001fd80000400000 */
[----:B------:R-:W-:Y:S01]  /*9770*/  @P0 STG.E desc[UR14][R2.64+0xa4], R141 ;  /* 0x0000a48d02000986 */ /* 0x000fe2000c10190e */
[----:B------:R-:W-:Y:S02]  /*9780*/  ISETP.GT.AND P0, PT, R0, 0x8, P5 ;  /* 0x000000080000780c */ /* 0x000fe40002f04270 */
[----:B------:R-:W-:-:S11]  /*9790*/  F2FP.TF32.F32.PACK_B R17, R17 ;  /* 0x00000011ff11723e */ /* 0x000fd600024050ff */
[----:B------:R0:W-:Y:S01]  /*97a0*/  @P0 STG.E desc[UR14][R4.64+0xa0], R19 ;  /* 0x0000a01304000986 */ /* 0x0001e2000c10190e */
[----:B------:R-:W-:Y:S01]  /*97b0*/  ISETP.GT.AND P0, PT, R0, 0x8, P4 ;  /* 0x000000080000780c */ /* 0x000fe20002704270 */
[----:B0-----:R-:W-:-:S12]  /*97c0*/  FMUL R19, R146, R11 ;  /* 0x0000000b92137220 */ /* 0x001fd80000400000 */
[----:B------:R-:W-:Y:S01]  /*97d0*/  @P0 STG.E desc[UR14][R4.64+0xa4], R143 ;  /* 0x0000a48f04000986 */ /* 0x000fe2000c10190e */
[----:B------:R-:W-:Y:S02]  /*97e0*/  ISETP.GT.AND P0, PT, R0, RZ, P3 ;  /* 0x000000ff0000720c */ /* 0x000fe40001f04270 */
[----:B------:R-:W-:-:S11]  /*97f0*/  F2FP.TF32.F32.PACK_B R19, R19 ;  /* 0x00000013ff13723e */ /* 0x000fd600024050ff */
[----:B------:R0:W-:Y:S01]  /*9800*/  @P0 STG.E desc[UR14][R2.64+0xc0], R17 ;  /* 0x0000c01102000986 */ /* 0x0001e2000c10190e */
[----:B------:R-:W-:-:S04]  /*9810*/  ISETP.GT.AND P0, PT, R10, 0x31, PT ;  /* 0x000000310a00780c */ /* 0x000fc80003f04270 */
[----:B------:R-:W-:Y:S01]  /*9820*/  ISETP.GT.AND P1, PT, R0, RZ, P0 ;  /* 0x000000ff0000720c */ /* 0x000fe20000724270 */
[----:B0-----:R-:W-:-:S05]  /*9830*/  FMUL R17, R148, R11 ;  /* 0x0000000b94117220 */ /* 0x001fca0000400000 */
[----:B------:R-:W-:-:S07]  /*9840*/  F2FP.TF32.F32.PACK_B R17, R17 ;  /* 0x00000011ff11723e */ /* 0x000fce00024050ff */
[----:B------:R-:W-:Y:S01]  /*9850*/  @P1 STG.E desc[UR14][R2.64+0xc4], R145 ;  /* 0x0000c49102001986 */ /* 0x000fe2000c10190e */
[----:B------:R-:W-:-:S13]  /*9860*/  ISETP.GT.AND P1, PT, R0, 0x8, P3 ;  /* 0x000000080000780c */ /* 0x000fda0001f24270 */
[----:B------:R0:W-:Y:S01]  /*9870*/  @P1 STG.E desc[UR14][R4.64+0xc0], R19 ;  /* 0x0000c01304001986 */ /* 0x0001e2000c10190e */
[----:B------:R-:W-:Y:S02]  /*9880*/  ISETP.GT.AND P1, PT, R0, 0x8, P0 ;  /* 0x000000080000780c */ /* 0x000fe40000724270 */
[----:B0-----:R-:W-:-:S11]  /*9890*/  LOP3.LUT R19, R9, 0x20, RZ, 0xfc, !PT ;  /* 0x0000002009137812 */ /* 0x001fd600078efcff */
[----:B------:R-:W-:Y:S01]  /*98a0*/  @P1 STG.E desc[UR14][R4.64+0xc4], R147 ;  /* 0x0000c49304001986 */ /* 0x000fe2000c10190e */
[----:B------:R-:W-:-:S13]  /*98b0*/  ISETP.GT.AND P1, PT, R0, RZ, P2 ;  /* 0x000000ff0000720c */ /* 0x000fda0001724270 */
[----:B------:R-:W-:Y:S01]  /*98c0*/  @P1 STG.E desc[UR14][R2.64+0xe0], R17 ;  /* 0x0000e01102001986 */ /* 0x000fe2000c10190e */
[----:B------:R-:W-:-:S04]  /*98d0*/  ISETP.GT.AND P1, PT, R10, 0x39, PT ;  /* 0x000000390a00780c */ /* 0x000fc80003f24270 */
[----:B------:R-:W-:-:S13]  /*98e0*/  ISETP.GT.AND P6, PT, R0, RZ, P1 ;  /* 0x000000ff0000720c */ /* 0x000fda0000fc4270 */
[----:B------:R-:W-:Y:S01]  /*98f0*/  @P6 STG.E desc[UR14][R2.64+0xe4], R149 ;  /* 0x0000e49502006986 */ /* 0x000fe2000c10190e */
[----:B------:R-:W-:-:S13]  /*9900*/  ISETP.GT.AND P6, PT, R0, 0x8, P2 ;  /* 0x000000080000780c */ /* 0x000fda00017c4270 */
[----:B------:R0:W-:Y:S01]  /*9910*/  @P6 STG.E desc[UR14][R4.64+0xe0], R23 ;  /* 0x0000e01704006986 */ /* 0x0001e2000c10190e */
[----:B------:R-:W-:Y:S02]  /*9920*/  ISETP.GT.AND P6, PT, R0, 0x8, P1 ;  /* 0x000000080000780c */ /* 0x000fe40000fc4270 */
[----:B0-----:R-:W-:-:S11]  /*9930*/  LOP3.LUT R23, R9, 0x24, RZ, 0xfc, !PT ;  /* 0x0000002409177812 */ /* 0x001fd600078efcff */
[----:B------:R-:W-:Y:S01]  /*9940*/  @P6 STG.E desc[UR14][R4.64+0xe4], R151 ;  /* 0x0000e49704006986 */ /* 0x000fe2000c10190e */
[----:B------:R-:W-:-:S05]  /*9950*/  IADD3 R122, P6, R19, R2, RZ ;  /* 0x00000002137a7210 */ /* 0x000fca0007fde0ff */
[----:B------:R-:W-:Y:S01]  /*9960*/  IMAD.X R123, R21, 0x1, R3, P6 ;  /* 0x00000001157b7824 */ /* 0x000fe200030e0603 */
[----:B------:R-:W-:-:S04]  /*9970*/  ISETP.GT.AND P6, PT, R10, RZ, PT ;  /* 0x000000ff0a00720c */ /* 0x000fc80003fc4270 */
[----:B------:R-:W-:-:S13]  /*9980*/  ISETP.GT.AND P6, PT, R0, 0x40, P6 ;  /* 0x000000400000780c */ /* 0x000fda00037c4270 */
[----:B------:R-:W-:Y:S01]  /*9990*/  @P6 STG.E desc[UR14][R6.64], R121 ;  /* 0x0000007906006986 */ /* 0x000fe2000c10190e */
[----:B------:R-:W-:-:S05]  /*99a0*/  IADD3 R124, P6, R23, R2, RZ ;  /* 0x00000002177c7210 */ /* 0x000fca0007fde0ff */
[----:B------:R-:W-:Y:S01]  /*99b0*/  IMAD.X R125, R21, 0x1, R3, P6 ;  /* 0x00000001157d7824 */ /* 0x000fe200030e0603 */
[----:B------:R-:W-:-:S04]  /*99c0*/  ISETP.GT.AND P6, PT, R10, 0x1, PT ;  /* 0x000000010a00780c */ /* 0x000fc80003fc4270 */
[----:B------:R-:W-:-:S13]  /*99d0*/  ISETP.GT.AND P6, PT, R0, 0x40, P6 ;  /* 0x000000400000780c */ /* 0x000fda00037c4270 */
[----:B------:R0:W-:Y:S01]  /*99e0*/  @P6 STG.E desc[UR14][R14.64], R89 ;  /* 0x000000590e006986 */ /* 0x0001e2000c10190e */
[----:B------:R-:W-:-:S05]  /*99f0*/  IADD3 R16, P6, R9, R4, RZ ;  /* 0x0000000409107210 */ /* 0x000fca0007fde0ff */
[----:B------:R-:W-:Y:S01]  /*9a00*/  IMAD.X R17, R21, 0x1, R5, P6 ;  /* 0x0000000115117824 */ /* 0x000fe200030e0605 */
[----:B------:R-:W-:-:S04]  /*9a10*/  ISETP.GT.AND P6, PT, R10, RZ, PT ;  /* 0x000000ff0a00720c */ /* 0x000fc80003fc4270 */
[----:B------:R-:W-:Y:S02]  /*9a20*/  ISETP.GT.AND P6, PT, R0, 0x48, P6 ;  /* 0x000000480000780c */ /* 0x000fe400037c4270 */
[C---:B0-----:R-:W-:Y:S02]  /*9a30*/  LOP3.LUT R15, R9.reuse, 0x40, RZ, 0xfc, !PT ;  /* 0x00000040090f7812 */ /* 0x041fe400078efcff */
[----:B------:R-:W-:-:S09]  /*9a40*/  LOP3.LUT R89, R9, 0x44, RZ, 0xfc, !PT ;  /* 0x0000004409597812 */ /* 0x000fd200078efcff */
        /* <DEDUP_REMOVED lines=8> */
[----:B------:R-:W-:-:S04]  /*9ad0*/  ISETP.GT.AND P6, PT, R10, 0x8, PT ;  /* 0x000000080a00780c */ /* 0x000fc80003fc4270 */
[----:B------:R-:W-:Y:S01]  /*9ae0*/  ISETP.GT.AND P6, PT, R0, 0x40, P6 ;  /* 0x000000400000780c */ /* 0x000fe200037c4270 */
[----:B0-----:R-:W-:-:S05]  /*9af0*/  FMUL R91, R93, R11 ;  /* 0x0000000b5d5b7220 */ /* 0x001fca0000400000 */
[----:B------:R-:W-:-:S07]  /*9b00*/  F2FP.TF32.F32.PACK_B R91, R91 ;  /* 0x0000005bff5b723e */ /* 0x000fce00024050ff */
        /* <DEDUP_REMOVED lines=11> */
[----:B------:R-:W-:Y:S02]  /*9bc0*/  ISETP.GT.AND P6, PT, R0, 0x48, P6 ;  /* 0x000000480000780c */ /* 0x000fe400037c4270 */
[----:B0-----:R-:W-:-:S11]  /*9bd0*/  LOP3.LUT R91, R9, 0x60, RZ, 0xfc, !PT ;  /* 0x00000060095b7812 */ /* 0x001fd600078efcff */
[----:B------:R0:W-:Y:S01]  /*9be0*/  @P6 STG.E desc[UR14][R92.64], R133 ;  /* 0x000000855c006986 */ /* 0x0001e2000c10190e */
[----:B------:R-:W-:-:S05]  /*9bf0*/  IADD3 R120, P6, R23, R4, RZ ;  /* 0x0000000417787210 */ /* 0x000fca0007fde0ff */
[----:B------:R-:W-:Y:S01]  /*9c00*/  IMAD.X R121, R21, 0x1, R5, P6 ;  /* 0x0000000115797824 */ /* 0x000fe200030e0605 */
[----:B------:R-:W-:-:S04]  /*9c10*/  ISETP.GT.AND P6, PT, R10, 0x9, PT ;  /* 0x000000090a00780c */ /* 0x000fc80003fc4270 */
[----:B------:R-:W-:Y:S01]  /*9c20*/  ISETP.GT.AND P6, PT, R0, 0x48, P6 ;  /* 0x000000480000780c */ /* 0x000fe200037c4270 */
[----:B0-----:R-:W-:Y:S01]  /*9c30*/  FMUL R133, R98, R11 ;  /* 0x0000000b62857220 */ /* 0x001fe20000400000 */
[----:B------:R-:W-:-:S04]  /*9c40*/  LOP3.LUT R93, R9, 0x64, RZ, 0xfc, !PT ;  /* 0x00000064095d7812 */ /* 0x000fc800078efcff */
        /* <DEDUP_REMOVED lines=88> */
[----:B------:R-:W-:Y:S01]  /*a1d0*/  ISETP.GT.AND P6, PT, R0, 0x40, P5 ;  /* 0x000000400000780c */ /* 0x000fe20002fc4270 */
[----:B0-----:R-:W-:-:S05]  /*a1e0*/  FMUL R107, R109, R11 ;  /* 0x0000000b6d6b7220 */ /* 0x001fca0000400000 */
        /* <DEDUP_REMOVED lines=10> */
[----:B------:R-:W-:Y:S02]  /*a290*/  ISETP.GT.AND P6, PT, R0, 0x48, P5 ;  /* 0x000000480000780c */ /* 0x000fe40002fc4270 */
[----:B0-----:R-:W-:-:S11]  /*a2a0*/  LOP3.LUT R107, R9, 0xe0, RZ, 0xfc, !PT ;  /* 0x000000e0096b7812 */ /* 0x001fd600078efcff */
        /* <DEDUP_REMOVED lines=17> */
[----:B------:R-:W-:Y:S01]  /*a3c0*/  @P6 STG.E desc[UR14][R128.64], R113 ;  /* 0x0000007180006986 */ /* 0x000fe2000c10190e */
[----:B------:R-:W-:-:S05]  /*a3d0*/  IADD3 R2, P6, R103, R4, RZ ;  /* 0x0000000467027210 */ /* 0x000fca0007fde0ff */
[----:B------:R-:W-:Y:S01]  /*a3e0*/  IMAD.X R3, R21, 0x1, R5, P6 ;  /* 0x0000000115037824 */ /* 0x000fe200030e0605 */
[----:B------:R-:W-:-:S13]  /*a3f0*/  ISETP.GT.AND P6, PT, R0, 0x48, P3 ;  /* 0x000000480000780c */ /* 0x000fda0001fc4270 */
        /* <DEDUP_REMOVED lines=29> */
[----:B------:R-:W-:-:S04]  /*a5d0*/  ISETP.GT.AND P6, PT, R10, RZ, PT ;  /* 0x000000ff0a00720c */ /* 0x000fc80003fc4270 */
[----:B------:R-:W-:Y:S01]  /*a5e0*/  ISETP.GT.AND P6, PT, R0, 0x80, P6 ;  /* 0x000000800000780c */ /* 0x000fe200037c4270 */
[----:B0-----:R-:W-:-:S05]  /*a5f0*/  FMUL R119, R58, R11 ;  /* 0x0000000b3a777220 */ /* 0x001fca0000400000 */
[----:B------:R-:W-:-:S07]  /*a600*/  F2FP.TF32.F32.PACK_B R119, R119 ;  /* 0x00000077ff77723e */ /* 0x000fce00024050ff */
        /* <DEDUP_REMOVED lines=55> */
[-C--:B0-----:R-:W-:Y:S01]  /*a980*/  FMUL R111, R67, R11.reuse ;  /* 0x0000000b436f7220 */ /* 0x081fe20000400000 */
[----:B------:R-:W-:-:S04]  /*a990*/  FMUL R113, R68, R11 ;  /* 0x0000000b44717220 */ /* 0x000fc80000400000 */
[----:B------:R-:W-:Y:S02]  /*a9a0*/  F2FP.TF32.F32.PACK_B R111, R111 ;  /* 0x0000006fff6f723e */ /* 0x000fe400024050ff */
[----:B------:R-:W-:-:S05]  /*a9b0*/  F2FP.TF32.F32.PACK_B R113, R113 ;  /* 0x00000071ff71723e */ /* 0x000fca00024050ff */
[----:B------:R0:W-:Y:S01]  /*a9c0*/  @P6 STG.E desc[UR14][R116.64], R65 ;  /* 0x0000004174006986 */ /* 0x0001e2000c10190e */
[----:B------:R-:W-:-:S05]  /*a9d0*/  IADD3 R56, P6, R15, R16, RZ ;  /* 0x000000100f387210 */ /* 0x000fca0007fde0ff */
[----:B------:R-:W-:Y:S01]  /*a9e0*/  IMAD.X R57, R17, 0x1, R21, P6 ;  /* 0x0000000111397824 */ /* 0x000fe200030e0615 */
[----:B------:R-:W-:-:S04]  /*a9f0*/  ISETP.GT.AND P6, PT, R10, 0x10, PT ;  /* 0x000000100a00780c */ /* 0x000fc80003fc4270 */
        /* <DEDUP_REMOVED lines=8> */
[----:B0-----:R-:W-:Y:S01]  /*aa80*/  IMAD.X R65, R7, 0x1, R21, P6 ;  /* 0x0000000107417824 */ /* 0x001fe200030e0615 */
[----:B------:R-:W-:-:S04]  /*aa90*/  ISETP.GT.AND P6, PT, R10, 0x18, PT ;  /* 0x000000180a00780c */ /* 0x000fc80003fc4270 */
[----:B------:R-:W-:Y:S01]  /*aaa0*/  ISETP.GT.AND P6, PT, R0, 0x80, P6 ;  /* 0x000000800000780c */ /* 0x000fe200037c4270 */
[----:B-1----:R-:W-:-:S05]  /*aab0*/  FMUL R111, R70, R11 ;  /* 0x0000000b466f7220 */ /* 0x002fca0000400000 */
        /* <DEDUP_REMOVED lines=89> */
[----:B0-----:R-:W-:-:S05]  /*b050*/  IADD3 R6, P6, R109, R16, RZ ;  /* 0x000000106d067210 */ /* 0x001fca0007fde0ff */
[----:B------:R-:W-:Y:S01]  /*b060*/  IMAD.X R7, R17, 0x1, R21, P6 ;  /* 0x0000000111077824 */ /* 0x000fe200030e0615 */
[----:B------:R-:W-:Y:S01]  /*b070*/  ISETP.GT.AND P6, PT, R0, 0x80, P1 ;  /* 0x000000800000780c */ /* 0x000fe20000fc4270 */
[----:B-1----:R-:W-:-:S05]  /*b080*/  FMUL R65, R26, R11 ;  /* 0x0000000b1a417220 */ /* 0x002fca0000400000 */
        /* <DEDUP_REMOVED lines=11> */
[----:B------:R1:W-:Y:S01]  /*b140*/  @P6 STG.E desc[UR14][R6.64], R87 ;  /* 0x0000005706006986 */ /* 0x0003e2000c10190e */
[----:B------:R-:W-:-:S05]  /*b150*/  IADD3 R60, P6, R2, R19, RZ ;  /* 0x00000013023c7210 */ /* 0x000fca0007fde0ff */
[----:B------:R-:W-:Y:S01]  /*b160*/  IMAD.X R61, R3, 0x1, R21, P6 ;  /* 0x00000001033d7824 */ /* 0x000fe200030e0615 */
[----:B------:R-:W-:-:S04]  /*b170*/  ISETP.GT.AND P6, PT, R10, RZ, PT ;  /* 0x000000ff0a00720c */ /* 0x000fc80003fc4270 */
[----:B------:R-:W-:-:S13]  /*b180*/  ISETP.GT.AND P6, PT, R0, 0xc0, P6 ;  /* 0x000000c00000780c */ /* 0x000fda00037c4270 */
[----:B------:R-:W-:Y:S01]  /*b190*/  @P6 STG.E desc[UR14][R16.64], R63 ;  /* 0x0000003f10006986 */ /* 0x000fe2000c10190e */
[----:B0-----:R-:W-:-:S05]  /*b1a0*/  IADD3 R58, P6, R2, R23, RZ ;  /* 0x00000017023a7210 */ /* 0x001fca0007fde0ff */
[----:B------:R-:W-:Y:S01]  /*b1b0*/  IMAD.X R59, R3, 0x1, R21, P6 ;  /* 0x00000001033b7824 */ /* 0x000fe200030e0615 */
[----:B------:R-:W-:-:S04]  /*b1c0*/  ISETP.GT.AND P6, PT, R10, 0x1, PT ;  /* 0x000000010a00780c */ /* 0x000fc80003fc4270 */
[----:B------:R-:W-:-:S13]  /*b1d0*/  ISETP.GT.AND P6, PT, R0, 0xc0, P6 ;  /* 0x000000c00000780c */ /* 0x000fda00037c4270 */
[----:B------:R0:W-:Y:S01]  /*b1e0*/  @P6 STG.E desc[UR14][R56.64], R25 ;  /* 0x0000001938006986 */ /* 0x0001e2000c10190e */
[----:B-1----:R-:W-:-:S05]  /*b1f0*/  IADD3 R6, P6, R4, R9, RZ ;  /* 0x0000000904067210 */ /* 0x002fca0007fde0ff */
        /* <DEDUP_REMOVED lines=49> */
[----:B------:R-:W-:Y:S01]  /*b510*/  IADD3 R6, P6, R4, R15, RZ ;  /* 0x0000000f04067210 */ /* 0x000fe20007fde0ff */
[----:B------:R-:W-:-:S04]  /*b520*/  FMUL R15, R34, R11 ;  /* 0x0000000b220f7220 */ /* 0x000fc80000400000 */
[----:B------:R-:W-:Y:S01]  /*b530*/  IMAD.X R7, R5, 0x1, R21, P6 ;  /* 0x0000000105077824 */ /* 0x000fe200030e0615 */
[----:B------:R-:W-:Y:S02]  /*b540*/  ISETP.GT.AND P6, PT, R10, 0x10, PT ;  /* 0x000000100a00780c */ /* 0x000fe40003fc4270 */
[----:B------:R-:W-:Y:S02]  /*b550*/  F2FP.TF32.F32.PACK_B R15, R15 ;  /* 0x0000000fff0f723e */ /* 0x000fe400024050ff */
[----:B------:R-:W-:Y:S01]  /*b560*/  ISETP.GT.AND P6, PT, R0, 0xc8, P6 ;  /* 0x000000c80000780c */ /* 0x000fe200037c4270 */
[----:B0-----:R-:W-:-:S05]  /*b570*/  FMUL R17, R36, R11 ;  /* 0x0000000b24117220 */ /* 0x001fca0000400000 */
[----:B------:R-:W-:-:S07]  /*b580*/  F2FP.TF32.F32.PACK_B R17, R17 ;  /* 0x00000011ff11723e */ /* 0x000fce00024050ff */
        /* <DEDUP_REMOVED lines=44> */
[----:B------:R-:W-:-:S04]  /*b850*/  ISETP.GT.AND P6, PT, R10, 0x20, PT ;  /* 0x000000200a00780c */ /* 0x000fc80003fc4270 */
[----:B------:R-:W-:Y:S01]  /*b860*/  ISETP.GT.AND P6, PT, R0, 0xc8, P6 ;  /* 0x000000c80000780c */ /* 0x000fe200037c4270 */
[----:B0-----:R-:W-:-:S05]  /*b870*/  FMUL R15, R44, R11 ;  /* 0x0000000b2c0f7220 */ /* 0x001fca0000400000 */
[----:B------:R-:W-:-:S07]  /*b880*/  F2FP.TF32.F32.PACK_B R15, R15 ;  /* 0x0000000fff0f723e */ /* 0x000fce00024050ff */
[----:B------:R0:W-:Y:S01]  /*b890*/  @P6 STG.E desc[UR14][R16.64], R23 ;  /* 0x0000001710006986 */ /* 0x0001e2000c10190e */
[----:B------:R-:W-:-:S04]  /*b8a0*/  ISETP.GT.AND P6, PT, R10, 0x21, PT ;  /* 0x000000210a00780c */ /* 0x000fc80003fc4270 */
[----:B------:R-:W-:Y:S01]  /*b8b0*/  ISETP.GT.AND P6, PT, R0, 0xc8, P6 ;  /* 0x000000c80000780c */ /* 0x000fe200037c4270 */
[-C--:B0-----:R-:W-:Y:S01]  /*b8c0*/  FMUL R17, R46, R11.reuse ;  /* 0x0000000b2e117220 */ /* 0x081fe20000400000 */
[----:B------:R-:W-:-:S04]  /*b8d0*/  FMUL R23, R50, R11 ;  /* 0x0000000b32177220 */ /* 0x000fc80000400000 */
[----:B------:R-:W-:-:S07]  /*b8e0*/  F2FP.TF32.F32.PACK_B R17, R17 ;  /* 0x00000011ff11723e */ /* 0x000fce00024050ff */
[----:B------:R0:W-:Y:S01]  /*b8f0*/  @P6 STG.E desc[UR14][R6.64], R43 ;  /* 0x0000002b06006986 */ /* 0x0001e2000c10190e */
[----:B------:R-:W-:Y:S02]  /*b900*/  IADD3 R8, P6, R2, R99, RZ ;  /* 0x0000006302087210 */ /* 0x000fe40007fde0ff */
[----:B------:R-:W-:-:S03]  /*b910*/  F2FP.TF32.F32.PACK_B R23, R23 ;  /* 0x00000017ff17723e */ /* 0x000fc600024050ff */
[----:B------:R-:W-:Y:S01]  /*b920*/  IMAD.X R9, R3, 0x1, R21, P6 ;  /* 0x0000000103097824 */ /* 0x000fe200030e0615 */
[C---:B------:R-:W-:Y:S02]  /*b930*/  ISETP.GT.AND P6, PT, R0.reuse, 0xc0, P5 ;  /* 0x000000c00000780c */ /* 0x040fe40002fc4270 */
[----:B------:R-:W-:-:S11]  /*b940*/  ISETP.GT.AND P5, PT, R0, 0xc8, P5 ;  /* 0x000000c80000780c */ /* 0x000fd60002fa4270 */
[----:B------:R1:W-:Y:S01]  /*b950*/  @P6 STG.E desc[UR14][R8.64], R15 ;  /* 0x0000000f08006986 */ /* 0x0003e2000c10190e */
[----:B------:R-:W-:-:S05]  /*b960*/  IADD3 R12, P6, R2, R101, RZ ;  /* 0x00000065020c7210 */ /* 0x000fca0007fde0ff */
[----:B------:R-:W-:Y:S01]  /*b970*/  IMAD.X R13, R3, 0x1, R21, P6 ;  /* 0x00000001030d7824 */ /* 0x000fe200030e0615 */
[C---:B------:R-:W-:Y:S02]  /*b980*/  ISETP.GT.AND P6, PT, R0.reuse, 0xc0, P4 ;  /* 0x000000c00000780c */ /* 0x040fe400027c4270 */
[----:B------:R-:W-:-:S11]  /*b990*/  ISETP.GT.AND P4, PT, R0, 0xc8, P4 ;  /* 0x000000c80000780c */ /* 0x000fd60002784270 */
[----:B------:R2:W-:Y:S01]  /*b9a0*/  @P6 STG.E desc[UR14][R12.64], R45 ;  /* 0x0000002d0c006986 */ /* 0x0005e2000c10190e */
[----:B0-----:R-:W-:-:S05]  /*b9b0*/  IADD3 R6, P6, R4, R99, RZ ;  /* 0x0000006304067210 */ /* 0x001fca0007fde0ff */
[----:B------:R-:W-:Y:S01]  /*b9c0*/  IMAD.X R7, R5, 0x1, R21, P6 ;  /* 0x0000000105077824 */ /* 0x000fe200030e0615 */
[----:B-1----:R-:W-:-:S04]  /*b9d0*/  IADD3 R8, P6, R4, R101, RZ ;  /* 0x0000006504087210 */ /* 0x002fc80007fde0ff */
[----:B------:R0:W-:Y:S01]  /*b9e0*/  @P5 STG.E desc[UR14][R6.64], R17 ;  /* 0x0000001106005986 */ /* 0x0001e2000c10190e */
[--C-:B------:R-:W-:Y:S01]  /*b9f0*/  IMAD.X R9, R5, 0x1, R21.reuse, P6 ;  /* 0x0000000105097824 */ /* 0x100fe200030e0615 */
[----:B--2---:R-:W-:Y:S02]  /*ba00*/  IADD3 R12, P6, R2, R103, RZ ;  /* 0x00000067020c7210 */ /* 0x004fe40007fde0ff */
[C---:B------:R-:W-:Y:S02]  /*ba10*/  ISETP.GT.AND P5, PT, R0.reuse, 0xc0, P3 ;  /* 0x000000c00000780c */ /* 0x040fe40001fa4270 */
[----:B------:R1:W-:Y:S01]  /*ba20*/  @P4 STG.E desc[UR14][R8.64], R47 ;  /* 0x0000002f08004986 */ /* 0x0003e2000c10190e */
[C---:B------:R-:W-:Y:S01]  /*ba30*/  ISETP.GT.AND P4, PT, R0.reuse, 0xc0, P0 ;  /* 0x000000c00000780c */ /* 0x040fe20000784270 */
[----:B------:R-:W-:Y:S01]  /*ba40*/  IMAD.X R13, R3, 0x1, R21, P6 ;  /* 0x00000001030d7824 */ /* 0x000fe200030e0615 */
[C---:B------:R-:W-:Y:S02]  /*ba50*/  ISETP.GT.AND P3, PT, R0.reuse, 0xc8, P3 ;  /* 0x000000c80000780c */ /* 0x040fe40001f64270 */
[----:B------:R-:W-:-:S02]  /*ba60*/  ISETP.GT.AND P0, PT, R0, 0xc8, P0 ;  /* 0x000000c80000780c */ /* 0x000fc40000704270 */
[----:B0-----:R-:W-:-:S04]  /*ba70*/  IADD3 R6, P6, R2, R105, RZ ;  /* 0x0000006902067210 */ /* 0x001fc80007fde0ff */
[----:B------:R0:W-:Y:S01]  /*ba80*/  @P5 STG.E desc[UR14][R12.64], R19 ;  /* 0x000000130c005986 */ /* 0x0001e2000c10190e */
[--C-:B------:R-:W-:Y:S01]  /*ba90*/  IMAD.X R7, R3, 0x1, R21.reuse, P6 ;  /* 0x0000000103077824 */ /* 0x100fe200030e0615 */
[----:B------:R-:W-:Y:S02]  /*baa0*/  IADD3 R10, P6, R4, R105, RZ ;  /* 0x00000069040a7210 */ /* 0x000fe40007fde0ff */
[----:B------:R-:W-:Y:S02]  /*bab0*/  IADD3 R14, P5, R2, R107, RZ ;  /* 0x0000006b020e7210 */ /* 0x000fe40007fbe0ff */
[----:B------:R0:W-:Y:S01]  /*bac0*/  @P4 STG.E desc[UR14][R6.64], R49 ;  /* 0x0000003106004986 */ /* 0x0001e2000c10190e */
[C---:B-1----:R-:W-:Y:S01]  /*bad0*/  IADD3 R8, P4, R4.reuse, R103, RZ ;  /* 0x0000006704087210 */ /* 0x042fe20007f9e0ff */
[--C-:B------:R-:W-:Y:S01]  /*bae0*/  IMAD.X R11, R5, 0x1, R21.reuse, P6 ;  /* 0x00000001050b7824 */ /* 0x100fe200030e0615 */
[C---:B------:R-:W-:Y:S01]  /*baf0*/  IADD3 R16, P6, R4.reuse, R107, RZ ;  /* 0x0000006b04107210 */ /* 0x040fe20007fde0ff */
[--C-:B------:R-:W-:Y:S01]  /*bb00*/  IMAD.X R15, R3, 0x1, R21.reuse, P5 ;  /* 0x00000001030f7824 */ /* 0x100fe200028e0615 */
[-C--:B------:R-:W-:Y:S01]  /*bb10*/  IADD3 R4, P5, R4, R109.reuse, RZ ;  /* 0x0000006d04047210 */ /* 0x080fe20007fbe0ff */
[C-C-:B------:R-:W-:Y:S01]  /*bb20*/  IMAD.X R9, R5.reuse, 0x1, R21.reuse, P4 ;  /* 0x0000000105097824 */ /* 0x140fe200020e0615 */
[----:B------:R-:W-:Y:S01]  /*bb30*/  IADD3 R2, P4, R2, R109, RZ ;  /* 0x0000006d02027210 */ /* 0x000fe20007f9e0ff */
[C-C-:B------:R-:W-:Y:S01]  /*bb40*/  IMAD.X R17, R5.reuse, 0x1, R21.reuse, P6 ;  /* 0x0000000105117824 */ /* 0x140fe200030e0615 */
[C---:B------:R-:W-:Y:S01]  /*bb50*/  ISETP.GT.AND P6, PT, R0.reuse, 0xc0, P1 ;  /* 0x000000c00000780c */ /* 0x040fe20000fc4270 */
[--C-:B------:R-:W-:Y:S01]  /*bb60*/  IMAD.X R5, R5, 0x1, R21.reuse, P5 ;  /* 0x0000000105057824 */ /* 0x100fe200028e0615 */
[C---:B------:R-:W-:Y:S01]  /*bb70*/  ISETP.GT.AND P1, PT, R0.reuse, 0xc8, P1 ;  /* 0x000000c80000780c */ /* 0x040fe20000f24270 */
[----:B------:R-:W-:Y:S01]  /*bb80*/  IMAD.X R3, R3, 0x1, R21, P4 ;  /* 0x0000000103037824 */ /* 0x000fe200020e0615 */
[C---:B------:R-:W-:Y:S01]  /*bb90*/  ISETP.GT.AND P4, PT, R0.reuse, 0xc0, P2 ;  /* 0x000000c00000780c */ /* 0x040fe20001784270 */
[----:B------:R0:W-:Y:S01]  /*bba0*/  @P3 STG.E desc[UR14][R8.64], R23 ;  /* 0x0000001708003986 */ /* 0x0001e2000c10190e */
[----:B------:R-:W-:-:S03]  /*bbb0*/  ISETP.GT.AND P2, PT, R0, 0xc8, P2 ;  /* 0x000000c80000780c */ /* 0x000fc60001744270 */
[----:B------:R0:W-:Y:S08]  /*bbc0*/  @P0 STG.E desc[UR14][R10.64], R51 ;  /* 0x000000330a000986 */ /* 0x0001f0000c10190e */
[----:B------:R0:W-:Y:S04]  /*bbd0*/  @P4 STG.E desc[UR14][R14.64], R25 ;  /* 0x000000190e004986 */ /* 0x0001e8000c10190e */
[----:B------:R0:W-:Y:S04]  /*bbe0*/  @P6 STG.E desc[UR14][R2.64], R53 ;  /* 0x0000003502006986 */ /* 0x0001e8000c10190e */
[----:B------:R0:W-:Y:S01]  /*bbf0*/  @P2 STG.E desc[UR14][R16.64], R27 ;  /* 0x0000001b10002986 */ /* 0x0001e2000c10190e */
[----:B------:R-:W-:Y:S05]  /*bc00*/  @!P1 EXIT ;  /* 0x000000000000994d */ /* 0x000fea0003800000 */
[----:B------:R-:W-:-:S05]  /*bc10*/  F2FP.TF32.F32.PACK_B R55, R55 ;  /* 0x00000037ff37723e */ /* 0x000fca00024050ff */
[----:B------:R-:W-:Y:S01]  /*bc20*/  STG.E desc[UR14][R4.64], R55 ;  /* 0x0000003704007986 */ /* 0x000fe2000c10190e */
[----:B------:R-:W-:Y:S05]  /*bc30*/  EXIT ;  /* 0x000000000000794d */ /* 0x000fea0003800000 */
.L_x_9:
[----:B------:R-:W-:-:S13]  /*bc40*/  ISETP.NE.AND P0, PT, R4, RZ, PT ;  /* 0x000000ff0400720c */ /* 0x000fda0003f05270 */
[----:B------:R-:W-:Y:S05]  /*bc50*/  @P0 EXIT ;  /* 0x000000000000094d */ /* 0x000fea0003800000 */
[----:B------:R-:W-:-:S13]  /*bc60*/  ELECT P0, URZ, PT ;  /* 0x00000000003f782f */ /* 0x000fda0003800000 */
[----:B------:R-:W-:Y:S05]  /*bc70*/  @!P0 BRA `(.L_x_242) ;  /* 0x0000000400c08947 */ /* 0x000fea0003800000 */
[----:B------:R-:W-:Y:S02]  /*bc80*/  ISETP.GE.AND P0, PT, R2, 0x1, PT ;  /* 0x000000010200780c */ /* 0x000fe40003f06270 */
[----:B------:R-:W-:-:S04]  /*bc90*/  SHF.R.S32.HI R5, RZ, 0x1f, R6 ;  /* 0x0000001fff057819 */ /* 0x000fc80000011406 */
[----:B------:R-:W-:-:S07]  /*bca0*/  LEA.HI R4, R5, R6, RZ, 0x7 ;  /* 0x0000000605047211 */ /* 0x000fce00078f38ff */
[----:B------:R-:W-:Y:S05]  /*bcb0*/  @!P0 BRA `(.L_x_242) ;  /* 0x0000000400b08947 */ /* 0x000fea0003800000 */
[----:B------:R-:W1:Y:S01]  /*bcc0*/  S2R R5, SR_CTAID.X ;  /* 0x0000000000057919 */ /* 0x000e620000002500 */
[----:B------:R-:W-:Y:S01]  /*bcd0*/  LOP3.LUT R7, R4, 0xffffff80, RZ, 0xc0, !PT ;  /* 0xffffff8004077812 */ /* 0x000fe200078ec0ff */
[----:B------:R-:W-:Y:S01]  /*bce0*/  ULDC UR4, c[0x0][0x384] ;  /* 0x0000e10000047ab9 */ /* 0x000fe20000000800 */
[----:B------:R-:W-:Y:S01]  /*bcf0*/  LOP3.LUT P0, RZ, R6, 0x1f, RZ, 0xc0, !PT ;  /* 0x0000001f06ff7812 */ /* 0x000fe2000780c0ff */
[----:B0----5:R-:W0:Y:S01]  /*bd00*/  S2R R11, SR_CTAID.Y ;  /* 0x00000000000b7919 */ /* 0x021e220000002600 */
[----:B------:R-:W-:Y:S01]  /*bd10*/  IMAD R4, R8, R9, RZ ;  /* 0x0000000908047224 */ /* 0x000fe200078e02ff */
[----:B------:R-:W-:Y:S01]  /*bd20*/  ULDC UR5, c[0x0][0x388] ;  /* 0x0000e20000057ab9 */ /* 0x000fe20000000800 */
[----:B------:R-:W-:Y:S01]  /*bd30*/  IMAD.IADD R7, R6, 0x1, -R7 ;  /* 0x0000000106077824 */ /* 0x000fe200078e0a07 */
[----:B------:R-:W-:Y:S01]  /*bd40*/  LOP3.LUT R20, R0, 0x2, RZ, 0xfc, !PT ;  /* 0x0000000200147812 */ /* 0x000fe200078efcff */
[----:B------:R-:W-:Y:S01]  /*bd50*/  IMAD.MOV.U32 R6, RZ, RZ, RZ ;  /* 0x000000ffff067224 */ /* 0x000fe200078e00ff */
[----:B------:R-:W-:Y:S01]  /*bd60*/  CS2R R8, SRZ ;  /* 0x0000000000087805 */ /* 0x000fe2000001ff00 */
[----:B------:R-:W-:Y:S01]  /*bd70*/  IMAD.MOV.U32 R10, RZ, RZ, RZ ;  /* 0x000000ffff0a7224 */ /* 0x000fe200078e00ff */
[----:B------:R-:W-:Y:S01]  /*bd80*/  ISETP.NE.AND P1, PT, R7, RZ, PT ;  /* 0x000000ff0700720c */ /* 0x000fe20003f25270 */
[----:B------:R-:W-:Y:S01]  /*bd90*/  IMAD R4, R3, R4, 0x1 ;  /* 0x0000000103047424 */ /* 0x000fe200078e0204 */
[----:B------:R-:W-:Y:S01]  /*bda0*/  ISETP.NE.OR P0, PT, R7, RZ, !P0 ;  /* 0x000000ff0700720c */ /* 0x000fe20004705670 */
[----:B------:R-:W-:-:S02]  /*bdb0*/  IMAD.MOV.U32 R7, RZ, RZ, 0x1 ;  /* 0x00000001ff077424 */ /* 0x000fc400078e00ff */
[----:B-1----:R-:W-:-:S04]  /*bdc0*/  IMAD.SHL.U32 R18, R5, 0x100, RZ ;  /* 0x0000010005127824 */ /* 0x002fc800078e00ff */
[----:B------:R-:W-:-:S04]  /*bdd0*/  IMAD.HI.U32 R5, R18, UR4, RZ ;  /* 0x0000000412057c27 */ /* 0x000fc8000f8e00ff */
[----:B0-----:R-:W-:Y:S01]  /*bde0*/  IMAD.SHL.U32 R19, R11, 0x40, RZ ;  /* 0x000000400b137824 */ /* 0x001fe200078e00ff */
[----:B------:R-:W-:-:S07]  /*bdf0*/  SHF.R.U32.HI R5, RZ, UR5, R5 ;  /* 0x00000005ff057c19 */ /* 0x000fce0008011605 */
.L_x_246:
[----:B------:R-:W0:Y:S01]  /*be00*/  S2R R12, SR_CgaCtaId ;  /* 0x00000000000c7919 */ /* 0x000e220000008800 */
[----:B------:R-:W-:-:S04]  /*be10*/  MOV R11, 0x400 ;  /* 0x00000400000b7802 */ /* 0x000fc80000000f00 */
[----:B0-----:R-:W-:Y:S02]  /*be20*/  LEA R21, R12, R11, 0x18 ;  /* 0x0000000b0c157211 */ /* 0x001fe400078ec0ff */
[----:B------:R-:W-:-:S03]  /*be30*/  SHF.L.U32 R11, R7, 0x1f, RZ ;  /* 0x0000001f070b7819 */ /* 0x000fc600000006ff */
[----:B------:R-:W-:-:S07]  /*be40*/  IMAD R12, R6, 0x8, R21 ;  /* 0x00000008060c7824 */ /* 0x000fce00078e0215 */
.L_x_243:
[----:B0-----:R0:W1:Y:S02]  /*be50*/  SYNCS.PHASECHK.TRANS64.TRYWAIT P2, [R12+URZ+0x32028], R11 ;  /* 0x0320280b0c0075a7 */ /* 0x001064000804017f */
[----:B-1----:R-:W-:Y:S05]  /*be60*/  @!P2 NANOSLEEP.SYNCS 0x989680 ;  /* 0x009896800000a95d */ /* 0x002fea0003900000 */
[----:B------:R-:W1:Y:S02]  /*be70*/  @!P2 SYNCS.PHASECHK.TRANS64 P2, [R12+URZ+0x32028], R11 ;  /* 0x0320280b0c00a5a7 */ /* 0x000e64000804007f */
[----:B-1----:R-:W-:Y:S05]  /*be80*/  @!P2 BRA `(.L_x_243) ;  /* 0xfffffffc00f0a947 */ /* 0x002fea000383ffff */
[----:B0-----:R-:W0:Y:S02]  /*be90*/  @!P1 LDC R11, c[0x0][0x500] ;  /* 0x00014000ff0b9b82 */ /* 0x001e240000000800 */
[----:B0-----:R0:W-:Y:S02]  /*bea0*/  @!P1 SYNCS.ARRIVE.TRANS64 RZ, [R12+URZ+0x32000], R11 ;  /* 0x0320000b0cff99a7 */ /* 0x0011e4000800003f */
[----:B0-----:R-:W-:-:S04]  /*beb0*/  PRMT R11, R20, 0x9910, RZ ;  /* 0x00009910140b7816 */ /* 0x001fc800000000ff */
[----:B------:R-:W-:-:S13]  /*bec0*/  ISETP.NE.AND P2, PT, R11, 0x2, PT ;  /* 0x000000020b00780c */ /* 0x000fda0003f45270 */
[----:B------:R-:W-:Y:S05]  /*bed0*/  @P2 BRA `(.L_x_244) ;  /* 0x0000000000042947 */ /* 0x000fea0003800000 */
[----:B------:R-:W-:Y:S01]  /*bee0*/  BPT.TRAP 0x1 ;  /* 0x000000040000795c */ /* 0x000fe20000300000 */
.L_x_244:
[----:B------:R-:W-:Y:S05]  /*bef0*/  @P0 BRA `(.L_x_245) ;  /* 0x0000000000040947 */ /* 0x000fea0003800000 */
[----:B------:R-:W-:Y:S01]  /*bf00*/  BPT.TRAP 0x1 ;  /* 0x000000040000795c */ /* 0x000fe20000300000 */
.L_x_245:
[----:B------:R-:W0:Y:S01]  /*bf10*/  LDC R13, c[0x0][0x380] ;  /* 0x0000e000ff0d7b82 */ /* 0x000e220000000800 */
[----:B------:R-:W-:Y:S01]  /*bf20*/  R2UR UR4, R5 ;  /* 0x00000000050472ca */ /* 0x000fe200000e0000 */
[----:B------:R-:W-:Y:S01]  /*bf30*/  ULDC UR20, c[0x0][0x38c] ;  /* 0x0000e30000147ab9 */ /* 0x000fe20000000800 */
[----:B------:R-:W-:Y:S01]  /*bf40*/  R2UR UR5, R18 ;  /* 0x00000000120572ca */ /* 0x000fe200000e0000 */
[----:B------:R-:W-:Y:S01]  /*bf50*/  UISETP.NE.AND UP0, UPT, UR20, 0x1, UPT ;  /* 0x000000011400788c */ /* 0x000fe2000bf05270 */
[----:B------:R-:W-:Y:S01]  /*bf60*/  R2UR UR17, R12 ;  /* 0x000000000c1172ca */ /* 0x000fe200000e0000 */
[C---:B------:R-:W-:Y:S01]  /*bf70*/  VIADD R12, R10.reuse, 0x1 ;  /* 0x000000010a0c7836 */ /* 0x040fe20000000000 */
[----:B------:R-:W-:Y:S01]  /*bf80*/  R2UR UR18, R10 ;  /* 0x000000000a1272ca */ /* 0x000fe200000e0000 */
[----:B---34-:R-:W1:Y:S01]  /*bf90*/  LDC.64 R14, c[0x0][0x3b8] ;  /* 0x0000ee00ff0e7b82 */ /* 0x018e620000000a00 */
[----:B------:R-:W-:Y:S01]  /*bfa0*/  R2UR UR9, R21 ;  /* 0x00000000150972ca */ /* 0x000fe200000e0000 */
[----:B------:R-:W-:Y:S01]  /*bfb0*/  VIADD R4, R4, 0xffffffff ;  /* 0xffffffff04047836 */ /* 0x000fe20000000000 */
[----:B------:R-:W-:Y:S01]  /*bfc0*/  R2UR UR16, R6 ;  /* 0x00000000061072ca */ /* 0x000fe200000e0000 */
[----:B------:R-:W-:Y:S01]  /*bfd0*/  ULDC.64 UR24, c[0x0][0x198] ;  /* 0x0000660000187ab9 */ /* 0x000fe20000000a00 */
[----:B------:R-:W-:Y:S01]  /*bfe0*/  R2UR UR12, R9 ;  /* 0x00000000090c72ca */ /* 0x000fe200000e0000 */
[----:B------:R-:W-:Y:S01]  /*bff0*/  ULDC.64 UR14, c[0x0][0x3b0] ;  /* 0x0000ec00000e7ab9 */ /* 0x000fe20000000a00 */
[----:B------:R-:W-:Y:S01]  /*c000*/  @UP0 ULDC.64 UR10, c[0x0][0x390] ;  /* 0x0000e400000a0ab9 */ /* 0x000fe20000000a00 */
[----:B------:R-:W1:Y:S01]  /*c010*/  LDC.64 R16, c[0x0][0x3d8] ;  /* 0x0000f600ff107b82 */ /* 0x000e620000000a00 */
[----:B------:R-:W-:Y:S01]  /*c020*/  R2UR UR13, R8 ;  /* 0x00000000080d72ca */ /* 0x000fe200000e0000 */
[----:B------:R-:W-:Y:S01]  /*c030*/  ULDC.64 UR22, c[0x0][0x3d0] ;  /* 0x0000f40000167ab9 */ /* 0x000fe20000000a00 */
[----:B------:R-:W-:Y:S01]  /*c040*/  ISETP.GT.AND P5, PT, R4, 0x1, PT ;  /* 0x000000010400780c */ /* 0x000fe20003fa4270 */
[----:B------:R-:W-:-:S02]  /*c050*/  USHF.L.U32 UR18, UR18, 0x5, URZ ;  /* 0x0000000512127899 */ /* 0x000fc4000800063f */
[----:B------:R-:W-:Y:S01]  /*c060*/  UIADD3 UR17, UR17, 0x32000, URZ ;  /* 0x0003200011117890 */ /* 0x000fe2000fffe03f */
[----:B0-----:R-:W-:Y:S01]  /*c070*/  ISETP.NE.AND P2, PT, R13, 0x1, PT ;  /* 0x000000010d00780c */ /* 0x001fe20003f45270 */
[----:B------:R-:W-:Y:S01]  /*c080*/  ULEA UR16, UR16, UR9, 0xf ;  /* 0x0000000910107291 */ /* 0x000fe2000f8e783f */
[----:B------:R-:W-:Y:S01]  /*c090*/  UMOV UR26, 0x0 ;  /* 0x00000000001a7882 */ /* 0x000fe20000000000 */
[----:B------:R-:W-:-:S03]  /*c0a0*/  UMOV UR27, 0x10000000 ;  /* 0x10000000001b7882 */ /* 0x000fc60000000000 */
[----:B------:R-:W-:-:S07]  /*c0b0*/  UMOV UR9, UR17 ;  /* 0x0000001100097c82 */ /* 0x000fce0008000000 */
[----:B------:R-:W-:Y:S01]  /*c0c0*/  @P2 IMAD.U32 R11, RZ, RZ, UR4 ;  /* 0x00000004ff0b2e24 */ /* 0x000fe2000f8e00ff */
[----:B------:R-:W-:Y:S01]  /*c0d0*/  UIADD3 UR4, UP1, UR24, 0xf0, URZ ;  /* 0x000000f018047890 */ /* 0x000fe2000ff3e03f */
[----:B-1----:R-:W-:Y:S01]  /*c0e0*/  IMAD R10, R8, R15, R17 ;  /* 0x0000000f080a7224 */ /* 0x002fe200078e0211 */
[----:B------:R-:W-:Y:S02]  /*c0f0*/  UIADD3 UR24, UP2, UR24, 0x1f0, URZ ;  /* 0x000001f018187890 */ /* 0x000fe4000ff5e03f */
[----:B------:R-:W-:Y:S01]  /*c100*/  @P2 R2UR UR5, R11 ;  /* 0x000000000b0522ca */ /* 0x000fe200000e0000 */
[----:B------:R-:W-:Y:S01]  /*c110*/  IMAD R11, R6, 0x2000, R21 ;  /* 0x00002000060b7824 */ /* 0x000fe200078e0215 */
[----:B------:R-:W-:Y:S01]  /*c120*/  ISETP.NE.AND P2, PT, R12, R3, PT ;  /* 0x000000030c00720c */ /* 0x000fe20003f45270 */
[----:B------:R-:W-:-:S03]  /*c130*/  VIADD R6, R6, 0x1 ;  /* 0x0000000106067836 */ /* 0x000fc60000000000 */
[----:B------:R-:W-:Y:S01]  /*c140*/  R2UR UR8, R11 ;  /* 0x000000000b0872ca */ /* 0x000fe200000e0000 */
[----:B------:R-:W-:Y:S01]  /*c150*/  IMAD R11, R9, R14, R16 ;  /* 0x0000000e090b7224 */ /* 0x000fe200078e0210 */
[C---:B------:R-:W-:Y:S01]  /*c160*/  ISETP.NE.AND P4, PT, R6.reuse, 0x5, PT ;  /* 0x000000050600780c */ /* 0x040fe20003f85270 */
[----:B------:R-:W0:Y:S03]  /*c170*/  LDC R14, c[0x0][0x3c8] ;  /* 0x0000f200ff0e7b82 */ /* 0x000e260000000800 */
[----:B------:R-:W-:Y:S01]  /*c180*/  PRMT R10, R11, 0x40, R10 ;  /* 0x000000400b0a7816 */ /* 0x000fe2000000000a */
[----:B------:R-:W-:Y:S01]  /*c190*/  UIADD3 UR6, -UR5, URZ, URZ ;  /* 0x0000003f05067290 */ /* 0x000fe2000fffe13f */
[----:B------:R-:W-:Y:S01]  /*c1a0*/  VIADD R11, R9, 0x1 ;  /* 0x00000001090b7836 */ /* 0x000fe20000000000 */
[----:B------:R-:W-:Y:S01]  /*c1b0*/  UMOV UR21, UR5 ;  /* 0x0000000500157c82 */ /* 0x000fe20008000000 */
[----:B------:R-:W-:Y:S01]  /*c1c0*/  @P2 IMAD.MOV R11, RZ, RZ, R9 ;  /* 0x000000ffff0b2224 */ /* 0x000fe200078e0209 */
[----:B------:R-:W-:-:S02]  /*c1d0*/  SEL R6, R6, RZ, P4 ;  /* 0x000000ff06067207 */ /* 0x000fc40002000000 */
[----:B------:R-:W-:Y:S01]  /*c1e0*/  IMAD R13, R13, UR6, R18 ;  /* 0x000000060d0d7c24 */ /* 0x000fe2000f8e0212 */
[----:B------:R-:W-:Y:S02]  /*c1f0*/  UIMAD.WIDE.U32 UR6, UR5, UR10, URZ ;  /* 0x0000000a050672a5 */ /* 0x000fe4000f8e003f */
[----:B------:R-:W-:Y:S02]  /*c200*/  UIADD3 UR8, UR8, 0x28000, URZ ;  /* 0x0002800008087890 */ /* 0x000fe4000fffe03f */
[----:B------:R-:W-:Y:S01]  /*c210*/  @UP0 USHF.R.U32.HI UR21, URZ, UR11, UR7 ;  /* 0x0000000b3f150299 */ /* 0x000fe20008011607 */
[----:B------:R-:W-:Y:S01]  /*c220*/  R2UR UR19, R13 ;  /* 0x000000000d1372ca */ /* 0x000fe200000e0000 */
[----:B------:R-:W-:Y:S01]  /*c230*/  UMOV UR10, UR18 ;  /* 0x00000012000a7c82 */ /* 0x000fe20008000000 */
[----:B------:R-:W-:Y:S01]  /*c240*/  R2UR UR7, R10 ;  /* 0x000000000a0772ca */ /* 0x000fe200000e0000 */
[----:B------:R-:W-:Y:S01]  /*c250*/  UIADD3 UR6, -UR21, URZ, URZ ;  /* 0x0000003f15067290 */ /* 0x000fe2000fffe13f */
[----:B------:R-:W-:Y:S01]  /*c260*/  R2UR UR11, R19 ;  /* 0x00000000130b72ca */ /* 0x000fe200000e0000 */
[----:B------:R-:W-:Y:S01]  /*c270*/  VIADD R13, R8, 0x1 ;  /* 0x00000001080d7836 */ /* 0x000fe20000000000 */
[----:B------:R-:W-:Y:S01]  /*c280*/  SEL R10, RZ, 0x1, P4 ;  /* 0x00000001ff0a7807 */ /* 0x000fe20002000000 */
[----:B------:R-:W-:Y:S01]  /*c290*/  UIMAD UR20, UR20, UR6, UR5 ;  /* 0x00000006141472a4 */ /* 0x000fe2000f8e0205 */
[----:B0-----:R-:W-:Y:S01]  /*c2a0*/  ISETP.NE.AND P3, PT, R11, R14, PT ;  /* 0x0000000e0b00720c */ /* 0x001fe20003f65270 */
[----:B------:R-:W-:Y:S01]  /*c2b0*/  UIADD3.X UR5, URZ, UR25, URZ, UP1, !UPT ;  /* 0x000000193f057290 */ /* 0x000fe20008ffe43f */
[----:B------:R-:W-:Y:S01]  /*c2c0*/  LOP3.LUT R7, R7, R10, RZ, 0x3c, !PT ;  /* 0x0000000a07077212 */ /* 0x000fe200078e3cff */
[----:B------:R-:W-:Y:S01]  /*c2d0*/  UIMAD UR20, UR20, UR15, UR23 ;  /* 0x0000000f141472a4 */ /* 0x000fe2000f8e0217 */
[----:B------:R-:W-:Y:S01]  /*c2e0*/  SEL R10, R12, RZ, P2 ;  /* 0x000000ff0c0a7207 */ /* 0x000fe20001000000 */
[----:B------:R-:W-:Y:S01]  /*c2f0*/  UIMAD UR19, UR19, UR14, UR22 ;  /* 0x0000000e131372a4 */ /* 0x000fe2000f8e0216 */
[----:B------:R-:W-:Y:S01]  /*c300*/  SEL R9, R11, RZ, P3 ;  /* 0x000000ff0b097207 */ /* 0x000fe20001800000 */
[----:B------:R-:W-:-:S02]  /*c310*/  UPRMT UR6, UR7, 0x5410, URZ ;  /* 0x0000541007067896 */ /* 0x000fc4000800003f */
[----:B------:R-:W-:-:S04]  /*c320*/  UIADD3.X UR25, URZ, UR25, URZ, UP2, !UPT ;  /* 0x000000193f197290 */ /* 0x000fc800097fe43f */
[----:B------:R-:W-:-:S03]  /*c330*/  @P3 IMAD.MOV R13, RZ, RZ, R8 ;  /* 0x000000ffff0d3224 */ /* 0x000fc600078e0208 */
[----:B------:R1:W-:Y:S01]  /*c340*/  UTMALDG.4D.IM2COL [UR16], [UR4], UR6 ;  /* 0x00000010040073b4 */ /* 0x0003e20008058006 */
[----:B------:R-:W-:Y:S01]  /*c350*/  IMAD.MOV.U32 R8, RZ, RZ, R13 ;  /* 0x000000ffff087224 */ /* 0x000fe200078e000d */
[----:B------:R1:W-:Y:S02]  /*c360*/  UTMALDG.4D [UR8], [UR24], desc[UR26] ;  /* 0x00001a08180075b4 */ /* 0x0003e40008019000 */
[----:B-1----:R-:W-:Y:S05]  /*c370*/  @P5 BRA `(.L_x_246) ;  /* 0xfffffff800a05947 */ /* 0x002fea000383ffff */
.L_x_242:
[----:B------:R-:W-:Y:S01]  /*c380*/  ISETP.GE.U32.AND P2, PT, R2, 0x5, PT ;  /* 0x000000050200780c */ /* 0x000fe20003f46070 */
[----:B------:R-:W-:Y:S05]  /*c390*/  WARPSYNC.ALL ;  /* 0x0000000000007948 */ /* 0x000fea0003800000 */
[----:B------:R-:W-:-:S07]  /*c3a0*/  ELECT P1, URZ, PT ;  /* 0x00000000003f782f */ /* 0x000fce0003820000 */
[----:B------:R-:W-:-:S05]  /*c3b0*/  @P2 IMAD.WIDE.U32 R4, R2, -0x33333333, RZ ;  /* 0xcccccccd02042825 */ /* 0x000fca00078e00ff */
[----:B------:R-:W-:-:S04]  /*c3c0*/  @P2 SHF.R.U32.HI R3, RZ, 0x2, R5 ;  /* 0x00000002ff032819 */ /* 0x000fc80000011605 */
[----:B------:R-:W-:-:S04]  /*c3d0*/  @P2 LOP3.LUT R3, R3, 0x1, RZ, 0xc0, !PT ;  /* 0x0000000103032812 */ /* 0x000fc800078ec0ff */
[----:B------:R-:W-:Y:S01]  /*c3e0*/  @P2 ISETP.NE.U32.AND P0, PT, R3, 0x1, PT ;  /* 0x000000010300280c */ /* 0x000fe20003f05070 */
[----:B------:R-:W-:-:S12]  /*c3f0*/  @!P1 EXIT ;  /* 0x000000000000994d */ /* 0x000fd80003800000 */
[----:B------:R-:W-:Y:S02]  /*c400*/  LOP3.LUT R0, R0, 0x2, RZ, 0xfc, !PT ;  /* 0x0000000200007812 */ /* 0x000fe400078efcff */
[----:B------:R-:W-:Y:S02]  /*c410*/  @P2 ISETP.NE.U32.AND.EX P0, PT, RZ, RZ, PT, P0 ;  /* 0x000000ffff00220c */ /* 0x000fe40003f05100 */
[----:B------:R-:W-:Y:S01]  /*c420*/  ISETP.NE.AND P1, PT, R0, 0x3, PT ;  /* 0x000000030000780c */ /* 0x000fe20003f25270 */
[----:B------:R-:W-:Y:S01]  /*c430*/  IMAD.MOV.U32 R0, RZ, RZ, 0x1 ;  /* 0x00000001ff007424 */ /* 0x000fe200078e00ff */
[----:B------:R-:W-:-:S11]  /*c440*/  @P2 SEL R0, RZ, 0x1, !P0 ;  /* 0x00000001ff002807 */ /* 0x000fd60004000000 */
[----:B------:R-:W-:Y:S05]  /*c450*/  @!P1 BRA `(.L_x_247) ;  /* 0x0000000000049947 */ /* 0x000fea0003800000 */
[----:B------:R-:W-:Y:S01]  /*c460*/  BPT.TRAP 0x1 ;  /* 0x000000040000795c */ /* 0x000fe20000300000 */
.L_x_247:
[----:B------:R-:W1:Y:S01]  /*c470*/  S2R R6, SR_CgaCtaId ;  /* 0x0000000000067919 */ /* 0x000e620000008800 */
[----:B------:R-:W-:Y:S01]  /*c480*/  IMAD.WIDE.U32 R4, R2, -0x33333333, RZ ;  /* 0xcccccccd02047825 */ /* 0x000fe200078e00ff */
[----:B------:R-:W-:-:S04]  /*c490*/  MOV R3, 0x400 ;  /* 0x0000040000037802 */ /* 0x000fc80000000f00 */
[----:B------:R-:W-:-:S05]  /*c4a0*/  SHF.R.U32.HI R5, RZ, 0x2, R5 ;  /* 0x00000002ff057819 */ /* 0x000fca0000011605 */
[----:B------:R-:W-:Y:S01]  /*c4b0*/  IMAD R2, R5, -0x5, R2 ;  /* 0xfffffffb05027824 */ /* 0x000fe200078e0202 */
[----:B------:R-:W-:Y:S02]  /*c4c0*/  SHF.L.U32 R5, R0, 0x1f, RZ ;  /* 0x0000001f00057819 */ /* 0x000fe400000006ff */
[----:B-1----:R-:W-:-:S05]  /*c4d0*/  LEA R3, R6, R3, 0x18 ;  /* 0x0000000306037211 */ /* 0x002fca00078ec0ff */
[----:B------:R-:W-:-:S04]  /*c4e0*/  VIADD R3, R3, 0x32028 ;  /* 0x0003202803037836 */ /* 0x000fc80000000000 */
[----:B------:R-:W-:-:S07]  /*c4f0*/  IMAD R4, R2, 0x8, R3 ;  /* 0x0000000802047824 */ /* 0x000fce00078e0203 */
.L_x_248:
[----:B-1----:R1:W2:Y:S02]  /*c500*/  SYNCS.PHASECHK.TRANS64.TRYWAIT P0, [R4+URZ], R5 ;  /* 0x00000005040075a7 */ /* 0x0022a4000800017f */
[----:B--2---:R-:W-:Y:S05]  /*c510*/  @!P0 NANOSLEEP.SYNCS 0x989680 ;  /* 0x009896800000895d */ /* 0x004fea0003900000 */
[----:B------:R-:W2:Y:S02]  /*c520*/  @!P0 SYNCS.PHASECHK.TRANS64 P0, [R4+URZ], R5 ;  /* 0x00000005040085a7 */ /* 0x000ea4000800007f */
[----:B--2---:R-:W-:Y:S05]  /*c530*/  @!P0 BRA `(.L_x_248) ;  /* 0xfffffffc00f08947 */ /* 0x004fea000383ffff */
[----:B------:R-:W-:-:S05]  /*c540*/  VIADD R2, R2, 0x1 ;  /* 0x0000000102027836 */ /* 0x000fca0000000000 */
[----:B------:R-:W-:-:S04]  /*c550*/  ISETP.NE.AND P0, PT, R2, 0x5, PT ;  /* 0x000000050200780c */ /* 0x000fc80003f05270 */
[----:B-1----:R-:W-:Y:S02]  /*c560*/  SEL R5, RZ, 0x1, P0 ;  /* 0x00000001ff057807 */ /* 0x002fe40000000000 */
[----:B------:R-:W-:Y:S02]  /*c570*/  SEL R2, R2, RZ, P0 ;  /* 0x000000ff02027207 */ /* 0x000fe40000000000 */
[----:B------:R-:W-:-:S03]  /*c580*/  LOP3.LUT R7, R0, R5, RZ, 0x3c, !PT ;  /* 0x0000000500077212 */ /* 0x000fc600078e3cff */
[----:B------:R-:W-:Y:S01]  /*c590*/  IMAD R0, R2, 0x8, R3 ;  /* 0x0000000802007824 */ /* 0x000fe200078e0203 */
[----:B------:R-:W-:-:S07]  /*c5a0*/  SHF.L.U32 R5, R7, 0x1f, RZ ;  /* 0x0000001f07057819 */ /* 0x000fce00000006ff */
.L_x_249:
        /* <DEDUP_REMOVED lines=11> */
.L_x_250:
        /* <DEDUP_REMOVED lines=11> */
.L_x_251:
        /* <DEDUP_REMOVED lines=11> */
.L_x_252:
[----:B-1----:R1:W2:Y:S02]  /*c7c0*/  SYNCS.PHASECHK.TRANS64.TRYWAIT P0, [R2+URZ], R3 ;  /* 0x00000003020075a7 */ /* 0x0022a4000800017f */
[----:B--2---:R-:W-:Y:S05]  /*c7d0*/  @!P0 NANOSLEEP.SYNCS 0x989680 ;  /* 0x009896800000895d */ /* 0x004fea0003900000 */
[----:B------:R-:W2:Y:S02]  /*c7e0*/  @!P0 SYNCS.PHASECHK.TRANS64 P0, [R2+URZ], R3 ;  /* 0x00000003020085a7 */ /* 0x000ea4000800007f */
[----:B--2---:R-:W-:Y:S05]  /*c7f0*/  @P0 EXIT ;  /* 0x000000000000094d */ /* 0x004fea0003800000 */
[----:B------:R-:W-:Y:S05]  /*c800*/  BRA `(.L_x_252) ;  /* 0xfffffffc00ec7947 */ /* 0x000fea000383ffff */
.L_x_253:
[----:B------:R-:W-:-:S00]  /*c810*/  BRA `(.L_x_253) ;  /* 0xfffffffc00fc7947 */ /* 0x000fc0000383ffff */
[----:B------:R-:W-:-:S00]  /*c820*/  NOP ;  /* 0x0000000000007918 */ /* 0x000fc00000000000 */
        /* <DEDUP_REMOVED lines=13> */
.L_x_254:


//--------------------- .nv.shared._ZN7cutlass13device_kernelINS_4conv6kernel13ConvUniversalINS1_16ConvProblemShapeILNS1_8OperatorE0ELi2EEENS1_10collective14CollectiveConvINS1_46MainloopSm90TmaGmmaWarpSpecializedImplicitGemmILS5_0ELi5ELi2EN4cute5tupleIJNSA_1CILi1EEESD_SD_EEENS1_36KernelImplicitTmaWarpSpecializedSm90ELi1EEENSB_IJNSC_ILi256EEENSC_ILi64EEENSB_IJNSC_ILi32EEEEEEEEENS_10tfloat32_tESM_NSA_8TiledMMAINSA_8MMA_AtomIJNSA_4SM904GMMA29MMA_64x64x8_F32TF32TF32_SS_TNILNSQ_7ScaleInE1ELSS_1EEEEEENSA_6LayoutISE_NSB_IJNSC_ILi0EEESW_SW_EEEEENSB_IJNSA_10UnderscoreESZ_SZ_EEEEENS7_6detail26Sm90ImplicitGemmTileTraitsINSA_20SM90_TMA_LOAD_IM2COLENSA_14ComposedLayoutINSA_7SwizzleILi3ELi4ELi3EEENSA_18smem_ptr_flag_bitsILi32EEENSV_INSB_IJNSB_IJNSC_ILi8EEESJ_EEENSB_IJSJ_SD_EEENSB_IJSD_NSC_ILi5EEEEEEEEENSB_IJNSB_IJSJ_SH_EEENSB_IJSD_SW_EEENSB_IJSW_NSC_ILi8192EEEEEEEEEEEEEvEENS13_INSA_13SM90_TMA_LOADENS15_IS17_S19_NSV_INSB_IJNSB_IJS1A_S1A_EEES1C_S1E_EEENSB_IJS1G_S1H_NSB_IJSW_NSC_ILi2048EEEEEEEEEEEEEvEEEENS_8epilogue10collective6detail29Sm90TmaWarpSpecializedAdapterINS1Z_15DefaultEpilogueISM_NSB_IJNSB_IJlllEEESD_SW_EEES24_NS1Y_6thread17LinearCombinationISM_Li1EffLNS25_9ScaleType4KindE0ELNS_15FloatRoundStyleE2ESM_EENS_4gemm15EpilogueDefaultEEEEEvvEEEEvNT_6ParamsE --------------------------
	.section	.nv.shared._ZN7cutlass13device_kernelINS_4conv6kernel13ConvUniversalINS1_16ConvProblemShapeILNS1_8OperatorE0ELi2EEENS1_10collective14CollectiveConvINS1_46MainloopSm90TmaGmmaWarpSpecializedImplicitGemmILS5_0ELi5ELi2EN4cute5tupleIJNSA_1CILi1EEESD_SD_EEENS1_36KernelImplicitTmaWarpSpecializedSm90ELi1EEENSB_IJNSC_ILi256EEENSC_ILi64EEENSB_IJNSC_ILi32EEEEEEEEENS_10tfloat32_tESM_NSA_8TiledMMAINSA_8MMA_AtomIJNSA_4SM904GMMA29MMA_64x64x8_F32TF32TF32_SS_TNILNSQ_7ScaleInE1ELSS_1EEEEEENSA_6LayoutISE_NSB_IJNSC_ILi0EEESW_SW_EEEEENSB_IJNSA_10UnderscoreESZ_SZ_EEEEENS7_6detail26Sm90ImplicitGemmTileTraitsINSA_20SM90_TMA_LOAD_IM2COLENSA_14ComposedLayoutINSA_7SwizzleILi3ELi4ELi3EEENSA_18smem_ptr_flag_bitsILi32EEENSV_INSB_IJNSB_IJNSC_ILi8EEESJ_EEENSB_IJSJ_SD_EEENSB_IJSD_NSC_ILi5EEEEEEEEENSB_IJNSB_IJSJ_SH_EEENSB_IJSD_SW_EEENSB_IJSW_NSC_ILi8192EEEEEEEEEEEEEvEENS13_INSA_13SM90_TMA_LOADENS15_IS17_S19_NSV_INSB_IJNSB_IJS1A_S1A_EEES1C_S1E_EEENSB_IJS1G_S1H_NSB_IJSW_NSC_ILi2048EEEEEEEEEEEEEvEEEENS_8epilogue10collective6detail29Sm90TmaWarpSpecializedAdapterINS1Z_15DefaultEpilogueISM_NSB_IJNSB_IJlllEEESD_SW_EEES24_NS1Y_6thread17LinearCombinationISM_Li1EffLNS25_9ScaleType4KindE0ELNS_15FloatRoundStyleE2ESM_EENS_4gemm15EpilogueDefaultEEEEEvvEEEEvNT_6ParamsE,"aw",@nobits
	.sectionflags	@""
	.align	16
	.zero		1024


//--------------------- .nv.shared.reserved.0     --------------------------
	.section	.nv.shared.reserved.0,"aw",@nobits
	.weak		__nv_reservedSMEM_offset_0_alias
	.size		__nv_reservedSMEM_offset_0_alias, 0, 0
	.other		__nv_reservedSMEM_offset_0_alias,@"STO_CUDA_RESERVED_SHARED STV_DEFAULT"
__nv_reservedSMEM_offset_0_alias:
	.zero		0


//--------------------- .nv.global                --------------------------
	.section	.nv.global,"aw",@nobits
.nv.global:
	.type		_ZN39_INTERNAL_62a65dca_4_k_cu_9b1f9b80_26684cute1_E,@object
	.size		_ZN39_INTERNAL_62a65dca_4_k_cu_9b1f9b80_26684cute1_E,(_ZN39_INTERNAL_62a65dca_4_k_cu_9b1f9b80_26684cuda3std3__45__cpo6cbeginE - _ZN39_INTERNAL_62a65dca_4_k_cu_9b1f9b80_26684cute1_E)
_ZN39_INTERNAL_62a65dca_4_k_cu_9b1f9b80_26684cute1_E:
	.zero		1
	.type		_ZN39_INTERNAL_62a65dca_4_k_cu_9b1f9b80_26684cuda3std3__45__cpo6cbeginE,@object
	.size		_ZN39_INTERNAL_62a65dca_4_k_cu_9b1f9b80_26684cuda3std3__45__cpo6cbeginE,(_ZN39_INTERNAL_62a65dca_4_k_cu_9b1f9b80_26684cuda3std3__48in_placeE - _ZN39_INTERNAL_62a65dca_4_k_cu_9b1f9b80_26684cuda3std3__45__cpo6cbeginE)
_ZN39_INTERNAL_62a65dca_4_k_cu_9b1f9b80_26684cuda3std3__45__cpo6cbeginE:
	.zero		1
	.type		_ZN39_INTERNAL_62a65dca_4_k_cu_9b1f9b80_26684cuda3std3__48in_placeE,@object
	.size		_ZN39_INTERNAL_62a65dca_4_k_cu_9b1f9b80_26684cuda3std3__48in_placeE,(_ZN39_INTERNAL_62a65dca_4_k_cu_9b1f9b80_26684cuda3std6ranges3__45__cpo9iter_moveE - _ZN39_INTERNAL_62a65dca_4_k_cu_9b1f9b80_26684cuda3std3__48in_placeE)
_ZN39_INTERNAL_62a65dca_4_k_cu_9b1f9b80_26684cuda3std3__48in_placeE:
	.zero		1
	.type		_ZN39_INTERNAL_62a65dca_4_k_cu_9b1f9b80_26684cuda3std6ranges3__45__cpo9iter_moveE,@object
	.size		_ZN39_INTERNAL_62a65dca_4_k_cu_9b1f9b80_26684cuda3std6ranges3__45__cpo9iter_moveE,(_ZN39_INTERNAL_62a65dca_4_k_cu_9b1f9b80_26684cuda3std3__45__cpo5beginE - _ZN39_INTERNAL_62a65dca_4_k_cu_9b1f9b80_26684cuda3std6ranges3__45__cpo9iter_moveE)
_ZN39_INTERNAL_62a65dca_4_k_cu_9b1f9b80_26684cuda3std6ranges3__45__cpo9iter_moveE:
	.zero		1
	.type		_ZN39_INTERNAL_62a65dca_4_k_cu_9b1f9b80_26684cuda3std3__45__cpo5beginE,@object
	.size		_ZN39_INTERNAL_62a65dca_4_k_cu_9b1f9b80_26684cuda3std3__45__cpo5beginE,(_ZN39_INTERNAL_62a65dca_4_k_cu_9b1f9b80_26684cuda3std3__441_GLOBAL__N__62a65dca_4_k_cu_9b1f9b80_26686ignoreE - _ZN39_INTERNAL_62a65dca_4_k_cu_9b1f9b80_26684cuda3std3__45__cpo5beginE)
_ZN39_INTERNAL_62a65dca_4_k_cu_9b1f9b80_26684cuda3std3__45__cpo5beginE:
	.zero		1
	.type		_ZN39_INTERNAL_62a65dca_4_k_cu_9b1f9b80_26684cuda3std3__441_GLOBAL__N__62a65dca_4_k_cu_9b1f9b80_26686ignoreE,@object
	.size		_ZN39_INTERNAL_62a65dca_4_k_cu_9b1f9b80_26684cuda3std3__441_GLOBAL__N__62a65dca_4_k_cu_9b1f9b80_26686ignoreE,(_ZN39_INTERNAL_62a65dca_4_k_cu_9b1f9b80_26684cute7productE - _ZN39_INTERNAL_62a65dca_4_k_cu_9b1f9b80_26684cuda3std3__441_GLOBAL__N__62a65dca_4_k_cu_9b1f9b80_26686ignoreE)
_ZN39_INTERNAL_62a65dca_4_k_cu_9b1f9b80_26684cuda3std3__441_GLOBAL__N__62a65dca_4_k_cu_9b1f9b80_26686ignoreE:
	.zero		1
	.type		_ZN39_INTERNAL_62a65dca_4_k_cu_9b1f9b80_26684cute7productE,@object
	.size		_ZN39_INTERNAL_62a65dca_4_k_cu_9b1f9b80_26684cute7productE,(_ZN39_INTERNAL_62a65dca_4_k_cu_9b1f9b80_26684cuda3std3__45__cpo3endE - _ZN39_INTERNAL_62a65dca_4_k_cu_9b1f9b80_26684cute7productE)
_ZN39_INTERNAL_62a65dca_4_k_cu_9b1f9b80_26684cute7productE:
	.zero		1
	.type		_ZN39_INTERNAL_62a65dca_4_k_cu_9b1f9b80_26684cuda3std3__45__cpo3endE,@object
	.size		_ZN39_INTERNAL_62a65dca_4_k_cu_9b1f9b80_26684cuda3std3__45__cpo3endE,(_ZN39_INTERNAL_62a65dca_4_k_cu_9b1f9b80_26684cuda3std3__419piecewise_constructE - _ZN39_INTERNAL_62a65dca_4_k_cu_9b1f9b80_26684cuda3std3__45__cpo3endE)
_ZN39_INTERNAL_62a65dca_4_k_cu_9b1f9b80_26684cuda3std3__45__cpo3endE:
	.zero		1
	.type		_ZN39_INTERNAL_62a65dca_4_k_cu_9b1f9b80_26684cuda3std3__419piecewise_constructE,@object
	.size		_ZN39_INTERNAL_62a65dca_4_k_cu_9b1f9b80_26684cuda3std3__419piecewise_constructE,(_ZN39_INTERNAL_62a65dca_4_k_cu_9b1f9b80_26684cuda3std3__45__cpo4cendE - _ZN39_INTERNAL_62a65dca_4_k_cu_9b1f9b80_26684cuda3std3__419piecewise_constructE)
_ZN39_INTERNAL_62a65dca_4_k_cu_9b1f9b80_26684cuda3std3__419piecewise_constructE:
	.zero		1
	.type		_ZN39_INTERNAL_62a65dca_4_k_cu_9b1f9b80_26684cuda3std3__45__cpo4cendE,@object
	.size		_ZN39_INTERNAL_62a65dca_4_k_cu_9b1f9b80_26684cuda3std3__45__cpo4cendE,(_ZN39_INTERNAL_62a65dca_4_k_cu_9b1f9b80_26684cuda3std6ranges3__45__cpo4swapE - _ZN39_INTERNAL_62a65dca_4_k_cu_9b1f9b80_26684cuda3std3__45__cpo4cendE)
_ZN39_INTERNAL_62a65dca_4_k_cu_9b1f9b80_26684cuda3std3__45__cpo4cendE:
	.zero		1
	.type		_ZN39_INTERNAL_62a65dca_4_k_cu_9b1f9b80_26684cuda3std6ranges3__45__cpo4swapE,@object
	.size		_ZN39_INTERNAL_62a65dca_4_k_cu_9b1f9b80_26684cuda3std6ranges3__45__cpo4swapE,(.L_7 - _ZN39_INTERNAL_62a65dca_4_k_cu_9b1f9b80_26684cuda3std6ranges3__45__cpo4swapE)
_ZN39_INTERNAL_62a65dca_4_k_cu_9b1f9b80_26684cuda3std6ranges3__45__cpo4swapE:
	.zero		1
.L_7:


//--------------------- .nv.constant0._ZN7cutlass13device_kernelINS_4conv6kernel13ConvUniversalINS1_16ConvProblemShapeILNS1_8OperatorE0ELi2EEENS1_10collective14CollectiveConvINS1_46MainloopSm90TmaGmmaWarpSpecializedImplicitGemmILS5_0ELi5ELi2EN4cute5tupleIJNSA_1CILi1EEESD_SD_EEENS1_36KernelImplicitTmaWarpSpecializedSm90ELi1EEENSB_IJNSC_ILi256EEENSC_ILi64EEENSB_IJNSC_ILi32EEEEEEEEENS_10tfloat32_tESM_NSA_8TiledMMAINSA_8MMA_AtomIJNSA_4SM904GMMA29MMA_64x64x8_F32TF32TF32_SS_TNILNSQ_7ScaleInE1ELSS_1EEEEEENSA_6LayoutISE_NSB_IJNSC_ILi0EEESW_SW_EEEEENSB_IJNSA_10UnderscoreESZ_SZ_EEEEENS7_6detail26Sm90ImplicitGemmTileTraitsINSA_20SM90_TMA_LOAD_IM2COLENSA_14ComposedLayoutINSA_7SwizzleILi3ELi4ELi3EEENSA_18smem_ptr_flag_bitsILi32EEENSV_INSB_IJNSB_IJNSC_ILi8EEESJ_EEENSB_IJSJ_SD_EEENSB_IJSD_NSC_ILi5EEEEEEEEENSB_IJNSB_IJSJ_SH_EEENSB_IJSD_SW_EEENSB_IJSW_NSC_ILi8192EEEEEEEEEEEEEvEENS13_INSA_13SM90_TMA_LOADENS15_IS17_S19_NSV_INSB_IJNSB_IJS1A_S1A_EEES1C_S1E_EEENSB_IJS1G_S1H_NSB_IJSW_NSC_ILi2048EEEEEEEEEEEEEvEEEENS_8epilogue10collective6detail29Sm90TmaWarpSpecializedAdapterINS1Z_15DefaultEpilogueISM_NSB_IJNSB_IJlllEEESD_SW_EEES24_NS1Y_6thread17LinearCombinationISM_Li1EffLNS25_9ScaleType4KindE0ELNS_15FloatRoundStyleE2ESM_EENS_4gemm15EpilogueDefaultEEEEEvvEEEEvNT_6ParamsE --------------------------
	.section	.nv.constant0._ZN7cutlass13device_kernelINS_4conv6kernel13ConvUniversalINS1_16ConvProblemShapeILNS1_8OperatorE0ELi2EEENS1_10collective14CollectiveConvINS1_46MainloopSm90TmaGmmaWarpSpecializedImplicitGemmILS5_0ELi5ELi2EN4cute5tupleIJNSA_1CILi1EEESD_SD_EEENS1_36KernelImplicitTmaWarpSpecializedSm90ELi1EEENSB_IJNSC_ILi256EEENSC_ILi64EEENSB_IJNSC_ILi32EEEEEEEEENS_10tfloat32_tESM_NSA_8TiledMMAINSA_8MMA_AtomIJNSA_4SM904GMMA29MMA_64x64x8_F32TF32TF32_SS_TNILNSQ_7ScaleInE1ELSS_1EEEEEENSA_6LayoutISE_NSB_IJNSC_ILi0EEESW_SW_EEEEENSB_IJNSA_10UnderscoreESZ_SZ_EEEEENS7_6detail26Sm90ImplicitGemmTileTraitsINSA_20SM90_TMA_LOAD_IM2COLENSA_14ComposedLayoutINSA_7SwizzleILi3ELi4ELi3EEENSA_18smem_ptr_flag_bitsILi32EEENSV_INSB_IJNSB_IJNSC_ILi8EEESJ_EEENSB_IJSJ_SD_EEENSB_IJSD_NSC_ILi5EEEEEEEEENSB_IJNSB_IJSJ_SH_EEENSB_IJSD_SW_EEENSB_IJSW_NSC_ILi8192EEEEEEEEEEEEEvEENS13_INSA_13SM90_TMA_LOADENS15_IS17_S19_NSV_INSB_IJNSB_IJS1A_S1A_EEES1C_S1E_EEENSB_IJS1G_S1H_NSB_IJSW_NSC_ILi2048EEEEEEEEEEEEEvEEEENS_8epilogue10collective6detail29Sm90TmaWarpSpecializedAdapterINS1Z_15DefaultEpilogueISM_NSB_IJNSB_IJlllEEESD_SW_EEES24_NS1Y_6thread17LinearCombinationISM_Li1EffLNS25_9ScaleType4KindE0ELNS_15FloatRoundStyleE2ESM_EENS_4gemm15EpilogueDefaultEEEEEvvEEEEvNT_6ParamsE,"a",@progbits
	.sectionflags	@""
	.align	4
.nv.constant0._ZN7cutlass13device_kernelINS_4conv6kernel13ConvUniversalINS1_16ConvProblemShapeILNS1_8OperatorE0ELi2EEENS1_10collective14CollectiveConvINS1_46MainloopSm90TmaGmmaWarpSpecializedImplicitGemmILS5_0ELi5ELi2EN4cute5tupleIJNSA_1CILi1EEESD_SD_EEENS1_36KernelImplicitTmaWarpSpecializedSm90ELi1EEENSB_IJNSC_ILi256EEENSC_ILi64EEENSB_IJNSC_ILi32EEEEEEEEENS_10tfloat32_tESM_NSA_8TiledMMAINSA_8MMA_AtomIJNSA_4SM904GMMA29MMA_64x64x8_F32TF32TF32_SS_TNILNSQ_7ScaleInE1ELSS_1EEEEEENSA_6LayoutISE_NSB_IJNSC_ILi0EEESW_SW_EEEEENSB_IJNSA_10UnderscoreESZ_SZ_EEEEENS7_6detail26Sm90ImplicitGemmTileTraitsINSA_20SM90_TMA_LOAD_IM2COLENSA_14ComposedLayoutINSA_7SwizzleILi3ELi4ELi3EEENSA_18smem_ptr_flag_bitsILi32EEENSV_INSB_IJNSB_IJNSC_ILi8EEESJ_EEENSB_IJSJ_SD_EEENSB_IJSD_NSC_ILi5EEEEEEEEENSB_IJNSB_IJSJ_SH_EEENSB_IJSD_SW_EEENSB_IJSW_NSC_ILi8192EEEEEEEEEEEEEvEENS13_INSA_13SM90_TMA_LOADENS15_IS17_S19_NSV_INSB_IJNSB_IJS1A_S1A_EEES1C_S1E_EEENSB_IJS1G_S1H_NSB_IJSW_NSC_ILi2048EEEEEEEEEEEEEvEEEENS_8epilogue10collective6detail29Sm90TmaWarpSpecializedAdapterINS1Z_15DefaultEpilogueISM_NSB_IJNSB_IJlllEEESD_SW_EEES24_NS1Y_6thread17LinearCombinationISM_Li1EffLNS25_9ScaleType4KindE0ELNS_15FloatRoundStyleE2ESM_EENS_4gemm15EpilogueDefaultEEEEEvvEEEEvNT_6ParamsE:
	.zero		1536


//--------------------- SYMBOLS --------------------------

	.type		.nv.reservedSmem.offset0,@object
	.size		.nv.reservedSmem.offset0,0x4
